//
// Generated by NVIDIA NVVM Compiler
//
// Compiler Build ID: CL-36424714
// Cuda compilation tools, release 13.0, V13.0.88
// Based on NVVM 20.0.0
//

.version 9.0
.target sm_100
.address_size 64

	// .globl	_Z14chequeoGeneralPcPb
.extern .func  (.param .b32 func_retval0) vprintf
(
	.param .b64 vprintf_param_0,
	.param .b64 vprintf_param_1
)
;
.global .align 1 .b8 $str[19] = {110, 111, 32, 101, 115, 32, 118, 97, 108, 105, 100, 111, 44, 32, 112, 102, 102, 10};
.global .align 1 .b8 $str$1[21] = {116, 111, 100, 111, 32, 98, 105, 101, 110, 32, 112, 111, 114, 32, 97, 104, 111, 114, 97, 10};

.visible .entry _Z14chequeoGeneralPcPb(
	.param .u64 .ptr .align 1 _Z14chequeoGeneralPcPb_param_0,
	.param .u64 .ptr .align 1 _Z14chequeoGeneralPcPb_param_1
)
{
	.reg .pred 	%p<83>;
	.reg .b16 	%rs<84>;
	.reg .b32 	%r<4>;
	.reg .b64 	%rd<5>;

	ld.param.u64 	%rd3, [_Z14chequeoGeneralPcPb_param_0];
	ld.param.u64 	%rd4, [_Z14chequeoGeneralPcPb_param_1];
	cvta.to.global.u64 	%rd1, %rd3;
	cvta.to.global.u64 	%rd2, %rd4;
	mov.b16 	%rs1, 1;
	st.global.u8 	[%rd2], %rs1;
	mov.u32 	%r1, %ctaid.x;
	mov.u32 	%r2, %tid.x;
	or.b32  	%r3, %r1, %r2;
	setp.eq.s32 	%p1, %r3, 0;
	@%p1 bra 	$L__BB0_1;
	bra.uni 	$L__BB0_83;
$L__BB0_1:
	ld.global.u8 	%rs2, [%rd1];
	setp.ne.s16 	%p2, %rs2, 0;
	@%p2 bra 	$L__BB0_2;
	bra.uni 	$L__BB0_82;
$L__BB0_2:
	ld.global.u8 	%rs3, [%rd1+1];
	setp.eq.s16 	%p3, %rs3, 0;
	@%p3 bra 	$L__BB0_82;
	ld.global.u8 	%rs4, [%rd1+2];
	setp.eq.s16 	%p4, %rs4, 0;
	@%p4 bra 	$L__BB0_82;
	ld.global.u8 	%rs5, [%rd1+3];
	setp.eq.s16 	%p5, %rs5, 0;
	@%p5 bra 	$L__BB0_82;
	ld.global.u8 	%rs6, [%rd1+4];
	setp.eq.s16 	%p6, %rs6, 0;
	@%p6 bra 	$L__BB0_82;
	ld.global.u8 	%rs7, [%rd1+5];
	setp.eq.s16 	%p7, %rs7, 0;
	@%p7 bra 	$L__BB0_82;
	ld.global.u8 	%rs8, [%rd1+6];
	setp.eq.s16 	%p8, %rs8, 0;
	@%p8 bra 	$L__BB0_82;
	ld.global.u8 	%rs9, [%rd1+7];
	setp.eq.s16 	%p9, %rs9, 0;
	@%p9 bra 	$L__BB0_82;
	ld.global.u8 	%rs10, [%rd1+8];
	setp.eq.s16 	%p10, %rs10, 0;
	@%p10 bra 	$L__BB0_82;
	ld.global.u8 	%rs11, [%rd1+9];
	setp.eq.s16 	%p11, %rs11, 0;
	@%p11 bra 	$L__BB0_82;
	ld.global.u8 	%rs12, [%rd1+10];
	setp.eq.s16 	%p12, %rs12, 0;
	@%p12 bra 	$L__BB0_82;
	ld.global.u8 	%rs13, [%rd1+11];
	setp.eq.s16 	%p13, %rs13, 0;
	@%p13 bra 	$L__BB0_82;
	ld.global.u8 	%rs14, [%rd1+12];
	setp.eq.s16 	%p14, %rs14, 0;
	@%p14 bra 	$L__BB0_82;
	ld.global.u8 	%rs15, [%rd1+13];
	setp.eq.s16 	%p15, %rs15, 0;
	@%p15 bra 	$L__BB0_82;
	ld.global.u8 	%rs16, [%rd1+14];
	setp.eq.s16 	%p16, %rs16, 0;
	@%p16 bra 	$L__BB0_82;
	ld.global.u8 	%rs17, [%rd1+15];
	setp.eq.s16 	%p17, %rs17, 0;
	@%p17 bra 	$L__BB0_82;
	ld.global.u8 	%rs18, [%rd1+16];
	setp.eq.s16 	%p18, %rs18, 0;
	@%p18 bra 	$L__BB0_82;
	ld.global.u8 	%rs19, [%rd1+17];
	setp.eq.s16 	%p19, %rs19, 0;
	@%p19 bra 	$L__BB0_82;
	ld.global.u8 	%rs20, [%rd1+18];
	setp.eq.s16 	%p20, %rs20, 0;
	@%p20 bra 	$L__BB0_82;
	ld.global.u8 	%rs21, [%rd1+19];
	setp.eq.s16 	%p21, %rs21, 0;
	@%p21 bra 	$L__BB0_82;
	ld.global.u8 	%rs22, [%rd1+20];
	setp.eq.s16 	%p22, %rs22, 0;
	@%p22 bra 	$L__BB0_82;
	ld.global.u8 	%rs23, [%rd1+21];
	setp.eq.s16 	%p23, %rs23, 0;
	@%p23 bra 	$L__BB0_82;
	ld.global.u8 	%rs24, [%rd1+22];
	setp.eq.s16 	%p24, %rs24, 0;
	@%p24 bra 	$L__BB0_82;
	ld.global.u8 	%rs25, [%rd1+23];
	setp.eq.s16 	%p25, %rs25, 0;
	@%p25 bra 	$L__BB0_82;
	ld.global.u8 	%rs26, [%rd1+24];
	setp.eq.s16 	%p26, %rs26, 0;
	@%p26 bra 	$L__BB0_82;
	ld.global.u8 	%rs27, [%rd1+25];
	setp.eq.s16 	%p27, %rs27, 0;
	@%p27 bra 	$L__BB0_82;
	ld.global.u8 	%rs28, [%rd1+26];
	setp.eq.s16 	%p28, %rs28, 0;
	@%p28 bra 	$L__BB0_82;
	ld.global.u8 	%rs29, [%rd1+27];
	setp.eq.s16 	%p29, %rs29, 0;
	@%p29 bra 	$L__BB0_82;
	ld.global.u8 	%rs30, [%rd1+28];
	setp.eq.s16 	%p30, %rs30, 0;
	@%p30 bra 	$L__BB0_82;
	ld.global.u8 	%rs31, [%rd1+29];
	setp.eq.s16 	%p31, %rs31, 0;
	@%p31 bra 	$L__BB0_82;
	ld.global.u8 	%rs32, [%rd1+30];
	setp.eq.s16 	%p32, %rs32, 0;
	@%p32 bra 	$L__BB0_82;
	ld.global.u8 	%rs33, [%rd1+31];
	setp.eq.s16 	%p33, %rs33, 0;
	@%p33 bra 	$L__BB0_82;
	ld.global.u8 	%rs34, [%rd1+32];
	setp.eq.s16 	%p34, %rs34, 0;
	@%p34 bra 	$L__BB0_82;
	ld.global.u8 	%rs35, [%rd1+33];
	setp.eq.s16 	%p35, %rs35, 0;
	@%p35 bra 	$L__BB0_82;
	ld.global.u8 	%rs36, [%rd1+34];
	setp.eq.s16 	%p36, %rs36, 0;
	@%p36 bra 	$L__BB0_82;
	ld.global.u8 	%rs37, [%rd1+35];
	setp.eq.s16 	%p37, %rs37, 0;
	@%p37 bra 	$L__BB0_82;
	ld.global.u8 	%rs38, [%rd1+36];
	setp.eq.s16 	%p38, %rs38, 0;
	@%p38 bra 	$L__BB0_82;
	ld.global.u8 	%rs39, [%rd1+37];
	setp.eq.s16 	%p39, %rs39, 0;
	@%p39 bra 	$L__BB0_82;
	ld.global.u8 	%rs40, [%rd1+38];
	setp.eq.s16 	%p40, %rs40, 0;
	@%p40 bra 	$L__BB0_82;
	ld.global.u8 	%rs41, [%rd1+39];
	setp.eq.s16 	%p41, %rs41, 0;
	@%p41 bra 	$L__BB0_82;
	ld.global.u8 	%rs42, [%rd1+40];
	setp.eq.s16 	%p42, %rs42, 0;
	@%p42 bra 	$L__BB0_82;
	ld.global.u8 	%rs43, [%rd1+41];
	setp.eq.s16 	%p43, %rs43, 0;
	@%p43 bra 	$L__BB0_82;
	ld.global.u8 	%rs44, [%rd1+42];
	setp.eq.s16 	%p44, %rs44, 0;
	@%p44 bra 	$L__BB0_82;
	ld.global.u8 	%rs45, [%rd1+43];
	setp.eq.s16 	%p45, %rs45, 0;
	@%p45 bra 	$L__BB0_82;
	ld.global.u8 	%rs46, [%rd1+44];
	setp.eq.s16 	%p46, %rs46, 0;
	@%p46 bra 	$L__BB0_82;
	ld.global.u8 	%rs47, [%rd1+45];
	setp.eq.s16 	%p47, %rs47, 0;
	@%p47 bra 	$L__BB0_82;
	ld.global.u8 	%rs48, [%rd1+46];
	setp.eq.s16 	%p48, %rs48, 0;
	@%p48 bra 	$L__BB0_82;
	ld.global.u8 	%rs49, [%rd1+47];
	setp.eq.s16 	%p49, %rs49, 0;
	@%p49 bra 	$L__BB0_82;
	ld.global.u8 	%rs50, [%rd1+48];
	setp.eq.s16 	%p50, %rs50, 0;
	@%p50 bra 	$L__BB0_82;
	ld.global.u8 	%rs51, [%rd1+49];
	setp.eq.s16 	%p51, %rs51, 0;
	@%p51 bra 	$L__BB0_82;
	ld.global.u8 	%rs52, [%rd1+50];
	setp.eq.s16 	%p52, %rs52, 0;
	@%p52 bra 	$L__BB0_82;
	ld.global.u8 	%rs53, [%rd1+51];
	setp.eq.s16 	%p53, %rs53, 0;
	@%p53 bra 	$L__BB0_82;
	ld.global.u8 	%rs54, [%rd1+52];
	setp.eq.s16 	%p54, %rs54, 0;
	@%p54 bra 	$L__BB0_82;
	ld.global.u8 	%rs55, [%rd1+53];
	setp.eq.s16 	%p55, %rs55, 0;
	@%p55 bra 	$L__BB0_82;
	ld.global.u8 	%rs56, [%rd1+54];
	setp.eq.s16 	%p56, %rs56, 0;
	@%p56 bra 	$L__BB0_82;
	ld.global.u8 	%rs57, [%rd1+55];
	setp.eq.s16 	%p57, %rs57, 0;
	@%p57 bra 	$L__BB0_82;
	ld.global.u8 	%rs58, [%rd1+56];
	setp.eq.s16 	%p58, %rs58, 0;
	@%p58 bra 	$L__BB0_82;
	ld.global.u8 	%rs59, [%rd1+57];
	setp.eq.s16 	%p59, %rs59, 0;
	@%p59 bra 	$L__BB0_82;
	ld.global.u8 	%rs60, [%rd1+58];
	setp.eq.s16 	%p60, %rs60, 0;
	@%p60 bra 	$L__BB0_82;
	ld.global.u8 	%rs61, [%rd1+59];
	setp.eq.s16 	%p61, %rs61, 0;
	@%p61 bra 	$L__BB0_82;
	ld.global.u8 	%rs62, [%rd1+60];
	setp.eq.s16 	%p62, %rs62, 0;
	@%p62 bra 	$L__BB0_82;
	ld.global.u8 	%rs63, [%rd1+61];
	setp.eq.s16 	%p63, %rs63, 0;
	@%p63 bra 	$L__BB0_82;
	ld.global.u8 	%rs64, [%rd1+62];
	setp.eq.s16 	%p64, %rs64, 0;
	@%p64 bra 	$L__BB0_82;
	ld.global.u8 	%rs65, [%rd1+63];
	setp.eq.s16 	%p65, %rs65, 0;
	@%p65 bra 	$L__BB0_82;
	ld.global.u8 	%rs66, [%rd1+64];
	setp.eq.s16 	%p66, %rs66, 0;
	@%p66 bra 	$L__BB0_82;
	ld.global.u8 	%rs67, [%rd1+65];
	setp.eq.s16 	%p67, %rs67, 0;
	@%p67 bra 	$L__BB0_82;
	ld.global.u8 	%rs68, [%rd1+66];
	setp.eq.s16 	%p68, %rs68, 0;
	@%p68 bra 	$L__BB0_82;
	ld.global.u8 	%rs69, [%rd1+67];
	setp.eq.s16 	%p69, %rs69, 0;
	@%p69 bra 	$L__BB0_82;
	ld.global.u8 	%rs70, [%rd1+68];
	setp.eq.s16 	%p70, %rs70, 0;
	@%p70 bra 	$L__BB0_82;
	ld.global.u8 	%rs71, [%rd1+69];
	setp.eq.s16 	%p71, %rs71, 0;
	@%p71 bra 	$L__BB0_82;
	ld.global.u8 	%rs72, [%rd1+70];
	setp.eq.s16 	%p72, %rs72, 0;
	@%p72 bra 	$L__BB0_82;
	ld.global.u8 	%rs73, [%rd1+71];
	setp.eq.s16 	%p73, %rs73, 0;
	@%p73 bra 	$L__BB0_82;
	ld.global.u8 	%rs74, [%rd1+72];
	setp.eq.s16 	%p74, %rs74, 0;
	@%p74 bra 	$L__BB0_82;
	ld.global.u8 	%rs75, [%rd1+73];
	setp.eq.s16 	%p75, %rs75, 0;
	@%p75 bra 	$L__BB0_82;
	ld.global.u8 	%rs76, [%rd1+74];
	setp.eq.s16 	%p76, %rs76, 0;
	@%p76 bra 	$L__BB0_82;
	ld.global.u8 	%rs77, [%rd1+75];
	setp.eq.s16 	%p77, %rs77, 0;
	@%p77 bra 	$L__BB0_82;
	ld.global.u8 	%rs78, [%rd1+76];
	setp.eq.s16 	%p78, %rs78, 0;
	@%p78 bra 	$L__BB0_82;
	ld.global.u8 	%rs79, [%rd1+77];
	setp.eq.s16 	%p79, %rs79, 0;
	@%p79 bra 	$L__BB0_82;
	ld.global.u8 	%rs80, [%rd1+78];
	setp.eq.s16 	%p80, %rs80, 0;
	@%p80 bra 	$L__BB0_82;
	ld.global.u8 	%rs81, [%rd1+79];
	setp.eq.s16 	%p81, %rs81, 0;
	@%p81 bra 	$L__BB0_82;
	ld.global.u8 	%rs82, [%rd1+80];
	setp.eq.s16 	%p82, %rs82, 0;
	@%p82 bra 	$L__BB0_82;
	bra.uni 	$L__BB0_83;
$L__BB0_82:
	mov.b16 	%rs83, 0;
	st.global.u8 	[%rd2], %rs83;
$L__BB0_83:
	ret;

}
	// .globl	_Z12chequeoFilasPcPb
.visible .entry _Z12chequeoFilasPcPb(
	.param .u64 .ptr .align 1 _Z12chequeoFilasPcPb_param_0,
	.param .u64 .ptr .align 1 _Z12chequeoFilasPcPb_param_1
)
{
	.local .align 1 .b8 	__local_depot1[9];
	.reg .b64 	%SP;
	.reg .b64 	%SPL;
	.reg .pred 	%p<163>;
	.reg .b16 	%rs<254>;
	.reg .b32 	%r<165>;
	.reg .b64 	%rd<414>;

	mov.u64 	%SPL, __local_depot1;
	ld.param.u64 	%rd84, [_Z12chequeoFilasPcPb_param_0];
	ld.param.u64 	%rd85, [_Z12chequeoFilasPcPb_param_1];
	cvta.to.global.u64 	%rd1, %rd84;
	cvta.to.global.u64 	%rd2, %rd85;
	add.u64 	%rd3, %SPL, 0;
	mov.b16 	%rs82, 1;
	st.global.u8 	[%rd2], %rs82;
	mov.b16 	%rs83, 0;
	st.local.u8 	[%rd3], %rs83;
	st.local.u8 	[%rd3+1], %rs83;
	st.local.u8 	[%rd3+2], %rs83;
	st.local.u8 	[%rd3+3], %rs83;
	st.local.u8 	[%rd3+4], %rs83;
	st.local.u8 	[%rd3+5], %rs83;
	st.local.u8 	[%rd3+6], %rs83;
	st.local.u8 	[%rd3+7], %rs83;
	st.local.u8 	[%rd3+8], %rs83;
	ld.global.u8 	%rs1, [%rd1];
	setp.eq.s16 	%p1, %rs1, 46;
	@%p1 bra 	$L__BB1_4;
	cvt.u64.u16 	%rd87, %rs1;
	cvt.s64.s8 	%rd88, %rd87;
	add.s64 	%rd4, %rd3, %rd88;
	ld.local.u8 	%rs84, [%rd4+-49];
	setp.eq.s16 	%p2, %rs84, 0;
	@%p2 bra 	$L__BB1_3;
$L__BB1_2:
	mov.b16 	%rs253, 0;
	st.global.u8 	[%rd2], %rs253;
	mov.u64 	%rd410, $str;
	cvta.global.u64 	%rd411, %rd410;
	{ // callseq 80, 0
	.param .b64 param0;
	st.param.b64 	[param0], %rd411;
	.param .b64 param1;
	st.param.b64 	[param1], 0;
	.param .b32 retval0;
	call.uni (retval0), 
	vprintf, 
	(
	param0, 
	param1
	);
	ld.param.b32 	%r161, [retval0];
	} // callseq 80
	bra.uni 	$L__BB1_244;
$L__BB1_3:
	mov.b16 	%rs85, 1;
	st.local.u8 	[%rd4+-49], %rs85;
	mov.u64 	%rd89, $str$1;
	cvta.global.u64 	%rd90, %rd89;
	{ // callseq 0, 0
	.param .b64 param0;
	st.param.b64 	[param0], %rd90;
	.param .b64 param1;
	st.param.b64 	[param1], 0;
	.param .b32 retval0;
	call.uni (retval0), 
	vprintf, 
	(
	param0, 
	param1
	);
	ld.param.b32 	%r1, [retval0];
	} // callseq 0
$L__BB1_4:
	ld.global.u8 	%rs2, [%rd1+1];
	setp.eq.s16 	%p3, %rs2, 46;
	@%p3 bra 	$L__BB1_7;
	cvt.u64.u16 	%rd91, %rs2;
	cvt.s64.s8 	%rd92, %rd91;
	add.s64 	%rd5, %rd3, %rd92;
	ld.local.u8 	%rs86, [%rd5+-49];
	setp.ne.s16 	%p4, %rs86, 0;
	@%p4 bra 	$L__BB1_2;
	mov.b16 	%rs87, 1;
	st.local.u8 	[%rd5+-49], %rs87;
	mov.u64 	%rd93, $str$1;
	cvta.global.u64 	%rd94, %rd93;
	{ // callseq 1, 0
	.param .b64 param0;
	st.param.b64 	[param0], %rd94;
	.param .b64 param1;
	st.param.b64 	[param1], 0;
	.param .b32 retval0;
	call.uni (retval0), 
	vprintf, 
	(
	param0, 
	param1
	);
	ld.param.b32 	%r3, [retval0];
	} // callseq 1
$L__BB1_7:
	ld.global.u8 	%rs3, [%rd1+2];
	setp.eq.s16 	%p5, %rs3, 46;
	@%p5 bra 	$L__BB1_10;
	cvt.u64.u16 	%rd95, %rs3;
	cvt.s64.s8 	%rd96, %rd95;
	add.s64 	%rd6, %rd3, %rd96;
	ld.local.u8 	%rs88, [%rd6+-49];
	setp.ne.s16 	%p6, %rs88, 0;
	@%p6 bra 	$L__BB1_2;
	mov.b16 	%rs89, 1;
	st.local.u8 	[%rd6+-49], %rs89;
	mov.u64 	%rd97, $str$1;
	cvta.global.u64 	%rd98, %rd97;
	{ // callseq 2, 0
	.param .b64 param0;
	st.param.b64 	[param0], %rd98;
	.param .b64 param1;
	st.param.b64 	[param1], 0;
	.param .b32 retval0;
	call.uni (retval0), 
	vprintf, 
	(
	param0, 
	param1
	);
	ld.param.b32 	%r5, [retval0];
	} // callseq 2
$L__BB1_10:
	ld.global.u8 	%rs4, [%rd1+3];
	setp.eq.s16 	%p7, %rs4, 46;
	@%p7 bra 	$L__BB1_13;
	cvt.u64.u16 	%rd99, %rs4;
	cvt.s64.s8 	%rd100, %rd99;
	add.s64 	%rd7, %rd3, %rd100;
	ld.local.u8 	%rs90, [%rd7+-49];
	setp.ne.s16 	%p8, %rs90, 0;
	@%p8 bra 	$L__BB1_2;
	mov.b16 	%rs91, 1;
	st.local.u8 	[%rd7+-49], %rs91;
	mov.u64 	%rd101, $str$1;
	cvta.global.u64 	%rd102, %rd101;
	{ // callseq 3, 0
	.param .b64 param0;
	st.param.b64 	[param0], %rd102;
	.param .b64 param1;
	st.param.b64 	[param1], 0;
	.param .b32 retval0;
	call.uni (retval0), 
	vprintf, 
	(
	param0, 
	param1
	);
	ld.param.b32 	%r7, [retval0];
	} // callseq 3
$L__BB1_13:
	ld.global.u8 	%rs5, [%rd1+4];
	setp.eq.s16 	%p9, %rs5, 46;
	@%p9 bra 	$L__BB1_16;
	cvt.u64.u16 	%rd103, %rs5;
	cvt.s64.s8 	%rd104, %rd103;
	add.s64 	%rd8, %rd3, %rd104;
	ld.local.u8 	%rs92, [%rd8+-49];
	setp.ne.s16 	%p10, %rs92, 0;
	@%p10 bra 	$L__BB1_2;
	mov.b16 	%rs93, 1;
	st.local.u8 	[%rd8+-49], %rs93;
	mov.u64 	%rd105, $str$1;
	cvta.global.u64 	%rd106, %rd105;
	{ // callseq 4, 0
	.param .b64 param0;
	st.param.b64 	[param0], %rd106;
	.param .b64 param1;
	st.param.b64 	[param1], 0;
	.param .b32 retval0;
	call.uni (retval0), 
	vprintf, 
	(
	param0, 
	param1
	);
	ld.param.b32 	%r9, [retval0];
	} // callseq 4
$L__BB1_16:
	ld.global.u8 	%rs6, [%rd1+5];
	setp.eq.s16 	%p11, %rs6, 46;
	@%p11 bra 	$L__BB1_19;
	cvt.u64.u16 	%rd107, %rs6;
	cvt.s64.s8 	%rd108, %rd107;
	add.s64 	%rd9, %rd3, %rd108;
	ld.local.u8 	%rs94, [%rd9+-49];
	setp.ne.s16 	%p12, %rs94, 0;
	@%p12 bra 	$L__BB1_2;
	mov.b16 	%rs95, 1;
	st.local.u8 	[%rd9+-49], %rs95;
	mov.u64 	%rd109, $str$1;
	cvta.global.u64 	%rd110, %rd109;
	{ // callseq 5, 0
	.param .b64 param0;
	st.param.b64 	[param0], %rd110;
	.param .b64 param1;
	st.param.b64 	[param1], 0;
	.param .b32 retval0;
	call.uni (retval0), 
	vprintf, 
	(
	param0, 
	param1
	);
	ld.param.b32 	%r11, [retval0];
	} // callseq 5
$L__BB1_19:
	ld.global.u8 	%rs7, [%rd1+6];
	setp.eq.s16 	%p13, %rs7, 46;
	@%p13 bra 	$L__BB1_22;
	cvt.u64.u16 	%rd111, %rs7;
	cvt.s64.s8 	%rd112, %rd111;
	add.s64 	%rd10, %rd3, %rd112;
	ld.local.u8 	%rs96, [%rd10+-49];
	setp.ne.s16 	%p14, %rs96, 0;
	@%p14 bra 	$L__BB1_2;
	mov.b16 	%rs97, 1;
	st.local.u8 	[%rd10+-49], %rs97;
	mov.u64 	%rd113, $str$1;
	cvta.global.u64 	%rd114, %rd113;
	{ // callseq 6, 0
	.param .b64 param0;
	st.param.b64 	[param0], %rd114;
	.param .b64 param1;
	st.param.b64 	[param1], 0;
	.param .b32 retval0;
	call.uni (retval0), 
	vprintf, 
	(
	param0, 
	param1
	);
	ld.param.b32 	%r13, [retval0];
	} // callseq 6
$L__BB1_22:
	ld.global.u8 	%rs8, [%rd1+7];
	setp.eq.s16 	%p15, %rs8, 46;
	@%p15 bra 	$L__BB1_25;
	cvt.u64.u16 	%rd115, %rs8;
	cvt.s64.s8 	%rd116, %rd115;
	add.s64 	%rd11, %rd3, %rd116;
	ld.local.u8 	%rs98, [%rd11+-49];
	setp.ne.s16 	%p16, %rs98, 0;
	@%p16 bra 	$L__BB1_2;
	mov.b16 	%rs99, 1;
	st.local.u8 	[%rd11+-49], %rs99;
	mov.u64 	%rd117, $str$1;
	cvta.global.u64 	%rd118, %rd117;
	{ // callseq 7, 0
	.param .b64 param0;
	st.param.b64 	[param0], %rd118;
	.param .b64 param1;
	st.param.b64 	[param1], 0;
	.param .b32 retval0;
	call.uni (retval0), 
	vprintf, 
	(
	param0, 
	param1
	);
	ld.param.b32 	%r15, [retval0];
	} // callseq 7
$L__BB1_25:
	ld.global.u8 	%rs9, [%rd1+8];
	setp.eq.s16 	%p17, %rs9, 46;
	@%p17 bra 	$L__BB1_28;
	cvt.u64.u16 	%rd119, %rs9;
	cvt.s64.s8 	%rd120, %rd119;
	add.s64 	%rd12, %rd3, %rd120;
	ld.local.u8 	%rs100, [%rd12+-49];
	setp.ne.s16 	%p18, %rs100, 0;
	@%p18 bra 	$L__BB1_2;
	mov.b16 	%rs101, 1;
	st.local.u8 	[%rd12+-49], %rs101;
	mov.u64 	%rd121, $str$1;
	cvta.global.u64 	%rd122, %rd121;
	{ // callseq 8, 0
	.param .b64 param0;
	st.param.b64 	[param0], %rd122;
	.param .b64 param1;
	st.param.b64 	[param1], 0;
	.param .b32 retval0;
	call.uni (retval0), 
	vprintf, 
	(
	param0, 
	param1
	);
	ld.param.b32 	%r17, [retval0];
	} // callseq 8
$L__BB1_28:
	mov.b16 	%rs102, 0;
	st.local.u8 	[%rd3], %rs102;
	st.local.u8 	[%rd3+1], %rs102;
	st.local.u8 	[%rd3+2], %rs102;
	st.local.u8 	[%rd3+3], %rs102;
	st.local.u8 	[%rd3+4], %rs102;
	st.local.u8 	[%rd3+5], %rs102;
	st.local.u8 	[%rd3+6], %rs102;
	st.local.u8 	[%rd3+7], %rs102;
	st.local.u8 	[%rd3+8], %rs102;
	ld.global.u8 	%rs10, [%rd1+9];
	setp.eq.s16 	%p19, %rs10, 46;
	@%p19 bra 	$L__BB1_31;
	cvt.u64.u16 	%rd123, %rs10;
	cvt.s64.s8 	%rd124, %rd123;
	add.s64 	%rd13, %rd3, %rd124;
	ld.local.u8 	%rs103, [%rd13+-49];
	setp.ne.s16 	%p20, %rs103, 0;
	@%p20 bra 	$L__BB1_2;
	mov.b16 	%rs104, 1;
	st.local.u8 	[%rd13+-49], %rs104;
	mov.u64 	%rd125, $str$1;
	cvta.global.u64 	%rd126, %rd125;
	{ // callseq 9, 0
	.param .b64 param0;
	st.param.b64 	[param0], %rd126;
	.param .b64 param1;
	st.param.b64 	[param1], 0;
	.param .b32 retval0;
	call.uni (retval0), 
	vprintf, 
	(
	param0, 
	param1
	);
	ld.param.b32 	%r19, [retval0];
	} // callseq 9
$L__BB1_31:
	ld.global.u8 	%rs11, [%rd1+10];
	setp.eq.s16 	%p21, %rs11, 46;
	@%p21 bra 	$L__BB1_34;
	cvt.u64.u16 	%rd127, %rs11;
	cvt.s64.s8 	%rd128, %rd127;
	add.s64 	%rd14, %rd3, %rd128;
	ld.local.u8 	%rs105, [%rd14+-49];
	setp.ne.s16 	%p22, %rs105, 0;
	@%p22 bra 	$L__BB1_2;
	mov.b16 	%rs106, 1;
	st.local.u8 	[%rd14+-49], %rs106;
	mov.u64 	%rd129, $str$1;
	cvta.global.u64 	%rd130, %rd129;
	{ // callseq 10, 0
	.param .b64 param0;
	st.param.b64 	[param0], %rd130;
	.param .b64 param1;
	st.param.b64 	[param1], 0;
	.param .b32 retval0;
	call.uni (retval0), 
	vprintf, 
	(
	param0, 
	param1
	);
	ld.param.b32 	%r21, [retval0];
	} // callseq 10
$L__BB1_34:
	ld.global.u8 	%rs12, [%rd1+11];
	setp.eq.s16 	%p23, %rs12, 46;
	@%p23 bra 	$L__BB1_37;
	cvt.u64.u16 	%rd131, %rs12;
	cvt.s64.s8 	%rd132, %rd131;
	add.s64 	%rd15, %rd3, %rd132;
	ld.local.u8 	%rs107, [%rd15+-49];
	setp.ne.s16 	%p24, %rs107, 0;
	@%p24 bra 	$L__BB1_2;
	mov.b16 	%rs108, 1;
	st.local.u8 	[%rd15+-49], %rs108;
	mov.u64 	%rd133, $str$1;
	cvta.global.u64 	%rd134, %rd133;
	{ // callseq 11, 0
	.param .b64 param0;
	st.param.b64 	[param0], %rd134;
	.param .b64 param1;
	st.param.b64 	[param1], 0;
	.param .b32 retval0;
	call.uni (retval0), 
	vprintf, 
	(
	param0, 
	param1
	);
	ld.param.b32 	%r23, [retval0];
	} // callseq 11
$L__BB1_37:
	ld.global.u8 	%rs13, [%rd1+12];
	setp.eq.s16 	%p25, %rs13, 46;
	@%p25 bra 	$L__BB1_40;
	cvt.u64.u16 	%rd135, %rs13;
	cvt.s64.s8 	%rd136, %rd135;
	add.s64 	%rd16, %rd3, %rd136;
	ld.local.u8 	%rs109, [%rd16+-49];
	setp.ne.s16 	%p26, %rs109, 0;
	@%p26 bra 	$L__BB1_2;
	mov.b16 	%rs110, 1;
	st.local.u8 	[%rd16+-49], %rs110;
	mov.u64 	%rd137, $str$1;
	cvta.global.u64 	%rd138, %rd137;
	{ // callseq 12, 0
	.param .b64 param0;
	st.param.b64 	[param0], %rd138;
	.param .b64 param1;
	st.param.b64 	[param1], 0;
	.param .b32 retval0;
	call.uni (retval0), 
	vprintf, 
	(
	param0, 
	param1
	);
	ld.param.b32 	%r25, [retval0];
	} // callseq 12
$L__BB1_40:
	ld.global.u8 	%rs14, [%rd1+13];
	setp.eq.s16 	%p27, %rs14, 46;
	@%p27 bra 	$L__BB1_43;
	cvt.u64.u16 	%rd139, %rs14;
	cvt.s64.s8 	%rd140, %rd139;
	add.s64 	%rd17, %rd3, %rd140;
	ld.local.u8 	%rs111, [%rd17+-49];
	setp.ne.s16 	%p28, %rs111, 0;
	@%p28 bra 	$L__BB1_2;
	mov.b16 	%rs112, 1;
	st.local.u8 	[%rd17+-49], %rs112;
	mov.u64 	%rd141, $str$1;
	cvta.global.u64 	%rd142, %rd141;
	{ // callseq 13, 0
	.param .b64 param0;
	st.param.b64 	[param0], %rd142;
	.param .b64 param1;
	st.param.b64 	[param1], 0;
	.param .b32 retval0;
	call.uni (retval0), 
	vprintf, 
	(
	param0, 
	param1
	);
	ld.param.b32 	%r27, [retval0];
	} // callseq 13
$L__BB1_43:
	ld.global.u8 	%rs15, [%rd1+14];
	setp.eq.s16 	%p29, %rs15, 46;
	@%p29 bra 	$L__BB1_46;
	cvt.u64.u16 	%rd143, %rs15;
	cvt.s64.s8 	%rd144, %rd143;
	add.s64 	%rd18, %rd3, %rd144;
	ld.local.u8 	%rs113, [%rd18+-49];
	setp.ne.s16 	%p30, %rs113, 0;
	@%p30 bra 	$L__BB1_2;
	mov.b16 	%rs114, 1;
	st.local.u8 	[%rd18+-49], %rs114;
	mov.u64 	%rd145, $str$1;
	cvta.global.u64 	%rd146, %rd145;
	{ // callseq 14, 0
	.param .b64 param0;
	st.param.b64 	[param0], %rd146;
	.param .b64 param1;
	st.param.b64 	[param1], 0;
	.param .b32 retval0;
	call.uni (retval0), 
	vprintf, 
	(
	param0, 
	param1
	);
	ld.param.b32 	%r29, [retval0];
	} // callseq 14
$L__BB1_46:
	ld.global.u8 	%rs16, [%rd1+15];
	setp.eq.s16 	%p31, %rs16, 46;
	@%p31 bra 	$L__BB1_49;
	cvt.u64.u16 	%rd147, %rs16;
	cvt.s64.s8 	%rd148, %rd147;
	add.s64 	%rd19, %rd3, %rd148;
	ld.local.u8 	%rs115, [%rd19+-49];
	setp.ne.s16 	%p32, %rs115, 0;
	@%p32 bra 	$L__BB1_2;
	mov.b16 	%rs116, 1;
	st.local.u8 	[%rd19+-49], %rs116;
	mov.u64 	%rd149, $str$1;
	cvta.global.u64 	%rd150, %rd149;
	{ // callseq 15, 0
	.param .b64 param0;
	st.param.b64 	[param0], %rd150;
	.param .b64 param1;
	st.param.b64 	[param1], 0;
	.param .b32 retval0;
	call.uni (retval0), 
	vprintf, 
	(
	param0, 
	param1
	);
	ld.param.b32 	%r31, [retval0];
	} // callseq 15
$L__BB1_49:
	ld.global.u8 	%rs17, [%rd1+16];
	setp.eq.s16 	%p33, %rs17, 46;
	@%p33 bra 	$L__BB1_52;
	cvt.u64.u16 	%rd151, %rs17;
	cvt.s64.s8 	%rd152, %rd151;
	add.s64 	%rd20, %rd3, %rd152;
	ld.local.u8 	%rs117, [%rd20+-49];
	setp.ne.s16 	%p34, %rs117, 0;
	@%p34 bra 	$L__BB1_2;
	mov.b16 	%rs118, 1;
	st.local.u8 	[%rd20+-49], %rs118;
	mov.u64 	%rd153, $str$1;
	cvta.global.u64 	%rd154, %rd153;
	{ // callseq 16, 0
	.param .b64 param0;
	st.param.b64 	[param0], %rd154;
	.param .b64 param1;
	st.param.b64 	[param1], 0;
	.param .b32 retval0;
	call.uni (retval0), 
	vprintf, 
	(
	param0, 
	param1
	);
	ld.param.b32 	%r33, [retval0];
	} // callseq 16
$L__BB1_52:
	ld.global.u8 	%rs18, [%rd1+17];
	setp.eq.s16 	%p35, %rs18, 46;
	@%p35 bra 	$L__BB1_55;
	cvt.u64.u16 	%rd155, %rs18;
	cvt.s64.s8 	%rd156, %rd155;
	add.s64 	%rd21, %rd3, %rd156;
	ld.local.u8 	%rs119, [%rd21+-49];
	setp.ne.s16 	%p36, %rs119, 0;
	@%p36 bra 	$L__BB1_2;
	mov.b16 	%rs120, 1;
	st.local.u8 	[%rd21+-49], %rs120;
	mov.u64 	%rd157, $str$1;
	cvta.global.u64 	%rd158, %rd157;
	{ // callseq 17, 0
	.param .b64 param0;
	st.param.b64 	[param0], %rd158;
	.param .b64 param1;
	st.param.b64 	[param1], 0;
	.param .b32 retval0;
	call.uni (retval0), 
	vprintf, 
	(
	param0, 
	param1
	);
	ld.param.b32 	%r35, [retval0];
	} // callseq 17
$L__BB1_55:
	mov.b16 	%rs121, 0;
	st.local.u8 	[%rd3], %rs121;
	st.local.u8 	[%rd3+1], %rs121;
	st.local.u8 	[%rd3+2], %rs121;
	st.local.u8 	[%rd3+3], %rs121;
	st.local.u8 	[%rd3+4], %rs121;
	st.local.u8 	[%rd3+5], %rs121;
	st.local.u8 	[%rd3+6], %rs121;
	st.local.u8 	[%rd3+7], %rs121;
	st.local.u8 	[%rd3+8], %rs121;
	ld.global.u8 	%rs19, [%rd1+18];
	setp.eq.s16 	%p37, %rs19, 46;
	@%p37 bra 	$L__BB1_58;
	cvt.u64.u16 	%rd159, %rs19;
	cvt.s64.s8 	%rd160, %rd159;
	add.s64 	%rd22, %rd3, %rd160;
	ld.local.u8 	%rs122, [%rd22+-49];
	setp.ne.s16 	%p38, %rs122, 0;
	@%p38 bra 	$L__BB1_2;
	mov.b16 	%rs123, 1;
	st.local.u8 	[%rd22+-49], %rs123;
	mov.u64 	%rd161, $str$1;
	cvta.global.u64 	%rd162, %rd161;
	{ // callseq 18, 0
	.param .b64 param0;
	st.param.b64 	[param0], %rd162;
	.param .b64 param1;
	st.param.b64 	[param1], 0;
	.param .b32 retval0;
	call.uni (retval0), 
	vprintf, 
	(
	param0, 
	param1
	);
	ld.param.b32 	%r37, [retval0];
	} // callseq 18
$L__BB1_58:
	ld.global.u8 	%rs20, [%rd1+19];
	setp.eq.s16 	%p39, %rs20, 46;
	@%p39 bra 	$L__BB1_61;
	cvt.u64.u16 	%rd163, %rs20;
	cvt.s64.s8 	%rd164, %rd163;
	add.s64 	%rd23, %rd3, %rd164;
	ld.local.u8 	%rs124, [%rd23+-49];
	setp.ne.s16 	%p40, %rs124, 0;
	@%p40 bra 	$L__BB1_2;
	mov.b16 	%rs125, 1;
	st.local.u8 	[%rd23+-49], %rs125;
	mov.u64 	%rd165, $str$1;
	cvta.global.u64 	%rd166, %rd165;
	{ // callseq 19, 0
	.param .b64 param0;
	st.param.b64 	[param0], %rd166;
	.param .b64 param1;
	st.param.b64 	[param1], 0;
	.param .b32 retval0;
	call.uni (retval0), 
	vprintf, 
	(
	param0, 
	param1
	);
	ld.param.b32 	%r39, [retval0];
	} // callseq 19
$L__BB1_61:
	ld.global.u8 	%rs21, [%rd1+20];
	setp.eq.s16 	%p41, %rs21, 46;
	@%p41 bra 	$L__BB1_64;
	cvt.u64.u16 	%rd167, %rs21;
	cvt.s64.s8 	%rd168, %rd167;
	add.s64 	%rd24, %rd3, %rd168;
	ld.local.u8 	%rs126, [%rd24+-49];
	setp.ne.s16 	%p42, %rs126, 0;
	@%p42 bra 	$L__BB1_2;
	mov.b16 	%rs127, 1;
	st.local.u8 	[%rd24+-49], %rs127;
	mov.u64 	%rd169, $str$1;
	cvta.global.u64 	%rd170, %rd169;
	{ // callseq 20, 0
	.param .b64 param0;
	st.param.b64 	[param0], %rd170;
	.param .b64 param1;
	st.param.b64 	[param1], 0;
	.param .b32 retval0;
	call.uni (retval0), 
	vprintf, 
	(
	param0, 
	param1
	);
	ld.param.b32 	%r41, [retval0];
	} // callseq 20
$L__BB1_64:
	ld.global.u8 	%rs22, [%rd1+21];
	setp.eq.s16 	%p43, %rs22, 46;
	@%p43 bra 	$L__BB1_67;
	cvt.u64.u16 	%rd171, %rs22;
	cvt.s64.s8 	%rd172, %rd171;
	add.s64 	%rd25, %rd3, %rd172;
	ld.local.u8 	%rs128, [%rd25+-49];
	setp.ne.s16 	%p44, %rs128, 0;
	@%p44 bra 	$L__BB1_2;
	mov.b16 	%rs129, 1;
	st.local.u8 	[%rd25+-49], %rs129;
	mov.u64 	%rd173, $str$1;
	cvta.global.u64 	%rd174, %rd173;
	{ // callseq 21, 0
	.param .b64 param0;
	st.param.b64 	[param0], %rd174;
	.param .b64 param1;
	st.param.b64 	[param1], 0;
	.param .b32 retval0;
	call.uni (retval0), 
	vprintf, 
	(
	param0, 
	param1
	);
	ld.param.b32 	%r43, [retval0];
	} // callseq 21
$L__BB1_67:
	ld.global.u8 	%rs23, [%rd1+22];
	setp.eq.s16 	%p45, %rs23, 46;
	@%p45 bra 	$L__BB1_70;
	cvt.u64.u16 	%rd175, %rs23;
	cvt.s64.s8 	%rd176, %rd175;
	add.s64 	%rd26, %rd3, %rd176;
	ld.local.u8 	%rs130, [%rd26+-49];
	setp.ne.s16 	%p46, %rs130, 0;
	@%p46 bra 	$L__BB1_2;
	mov.b16 	%rs131, 1;
	st.local.u8 	[%rd26+-49], %rs131;
	mov.u64 	%rd177, $str$1;
	cvta.global.u64 	%rd178, %rd177;
	{ // callseq 22, 0
	.param .b64 param0;
	st.param.b64 	[param0], %rd178;
	.param .b64 param1;
	st.param.b64 	[param1], 0;
	.param .b32 retval0;
	call.uni (retval0), 
	vprintf, 
	(
	param0, 
	param1
	);
	ld.param.b32 	%r45, [retval0];
	} // callseq 22
$L__BB1_70:
	ld.global.u8 	%rs24, [%rd1+23];
	setp.eq.s16 	%p47, %rs24, 46;
	@%p47 bra 	$L__BB1_73;
	cvt.u64.u16 	%rd179, %rs24;
	cvt.s64.s8 	%rd180, %rd179;
	add.s64 	%rd27, %rd3, %rd180;
	ld.local.u8 	%rs132, [%rd27+-49];
	setp.ne.s16 	%p48, %rs132, 0;
	@%p48 bra 	$L__BB1_2;
	mov.b16 	%rs133, 1;
	st.local.u8 	[%rd27+-49], %rs133;
	mov.u64 	%rd181, $str$1;
	cvta.global.u64 	%rd182, %rd181;
	{ // callseq 23, 0
	.param .b64 param0;
	st.param.b64 	[param0], %rd182;
	.param .b64 param1;
	st.param.b64 	[param1], 0;
	.param .b32 retval0;
	call.uni (retval0), 
	vprintf, 
	(
	param0, 
	param1
	);
	ld.param.b32 	%r47, [retval0];
	} // callseq 23
$L__BB1_73:
	ld.global.u8 	%rs25, [%rd1+24];
	setp.eq.s16 	%p49, %rs25, 46;
	@%p49 bra 	$L__BB1_76;
	cvt.u64.u16 	%rd183, %rs25;
	cvt.s64.s8 	%rd184, %rd183;
	add.s64 	%rd28, %rd3, %rd184;
	ld.local.u8 	%rs134, [%rd28+-49];
	setp.ne.s16 	%p50, %rs134, 0;
	@%p50 bra 	$L__BB1_2;
	mov.b16 	%rs135, 1;
	st.local.u8 	[%rd28+-49], %rs135;
	mov.u64 	%rd185, $str$1;
	cvta.global.u64 	%rd186, %rd185;
	{ // callseq 24, 0
	.param .b64 param0;
	st.param.b64 	[param0], %rd186;
	.param .b64 param1;
	st.param.b64 	[param1], 0;
	.param .b32 retval0;
	call.uni (retval0), 
	vprintf, 
	(
	param0, 
	param1
	);
	ld.param.b32 	%r49, [retval0];
	} // callseq 24
$L__BB1_76:
	ld.global.u8 	%rs26, [%rd1+25];
	setp.eq.s16 	%p51, %rs26, 46;
	@%p51 bra 	$L__BB1_79;
	cvt.u64.u16 	%rd187, %rs26;
	cvt.s64.s8 	%rd188, %rd187;
	add.s64 	%rd29, %rd3, %rd188;
	ld.local.u8 	%rs136, [%rd29+-49];
	setp.ne.s16 	%p52, %rs136, 0;
	@%p52 bra 	$L__BB1_2;
	mov.b16 	%rs137, 1;
	st.local.u8 	[%rd29+-49], %rs137;
	mov.u64 	%rd189, $str$1;
	cvta.global.u64 	%rd190, %rd189;
	{ // callseq 25, 0
	.param .b64 param0;
	st.param.b64 	[param0], %rd190;
	.param .b64 param1;
	st.param.b64 	[param1], 0;
	.param .b32 retval0;
	call.uni (retval0), 
	vprintf, 
	(
	param0, 
	param1
	);
	ld.param.b32 	%r51, [retval0];
	} // callseq 25
$L__BB1_79:
	ld.global.u8 	%rs27, [%rd1+26];
	setp.eq.s16 	%p53, %rs27, 46;
	@%p53 bra 	$L__BB1_82;
	cvt.u64.u16 	%rd191, %rs27;
	cvt.s64.s8 	%rd192, %rd191;
	add.s64 	%rd30, %rd3, %rd192;
	ld.local.u8 	%rs138, [%rd30+-49];
	setp.ne.s16 	%p54, %rs138, 0;
	@%p54 bra 	$L__BB1_2;
	mov.b16 	%rs139, 1;
	st.local.u8 	[%rd30+-49], %rs139;
	mov.u64 	%rd193, $str$1;
	cvta.global.u64 	%rd194, %rd193;
	{ // callseq 26, 0
	.param .b64 param0;
	st.param.b64 	[param0], %rd194;
	.param .b64 param1;
	st.param.b64 	[param1], 0;
	.param .b32 retval0;
	call.uni (retval0), 
	vprintf, 
	(
	param0, 
	param1
	);
	ld.param.b32 	%r53, [retval0];
	} // callseq 26
$L__BB1_82:
	mov.b16 	%rs140, 0;
	st.local.u8 	[%rd3], %rs140;
	st.local.u8 	[%rd3+1], %rs140;
	st.local.u8 	[%rd3+2], %rs140;
	st.local.u8 	[%rd3+3], %rs140;
	st.local.u8 	[%rd3+4], %rs140;
	st.local.u8 	[%rd3+5], %rs140;
	st.local.u8 	[%rd3+6], %rs140;
	st.local.u8 	[%rd3+7], %rs140;
	st.local.u8 	[%rd3+8], %rs140;
	ld.global.u8 	%rs28, [%rd1+27];
	setp.eq.s16 	%p55, %rs28, 46;
	@%p55 bra 	$L__BB1_85;
	cvt.u64.u16 	%rd195, %rs28;
	cvt.s64.s8 	%rd196, %rd195;
	add.s64 	%rd31, %rd3, %rd196;
	ld.local.u8 	%rs141, [%rd31+-49];
	setp.ne.s16 	%p56, %rs141, 0;
	@%p56 bra 	$L__BB1_2;
	mov.b16 	%rs142, 1;
	st.local.u8 	[%rd31+-49], %rs142;
	mov.u64 	%rd197, $str$1;
	cvta.global.u64 	%rd198, %rd197;
	{ // callseq 27, 0
	.param .b64 param0;
	st.param.b64 	[param0], %rd198;
	.param .b64 param1;
	st.param.b64 	[param1], 0;
	.param .b32 retval0;
	call.uni (retval0), 
	vprintf, 
	(
	param0, 
	param1
	);
	ld.param.b32 	%r55, [retval0];
	} // callseq 27
$L__BB1_85:
	ld.global.u8 	%rs29, [%rd1+28];
	setp.eq.s16 	%p57, %rs29, 46;
	@%p57 bra 	$L__BB1_88;
	cvt.u64.u16 	%rd199, %rs29;
	cvt.s64.s8 	%rd200, %rd199;
	add.s64 	%rd32, %rd3, %rd200;
	ld.local.u8 	%rs143, [%rd32+-49];
	setp.ne.s16 	%p58, %rs143, 0;
	@%p58 bra 	$L__BB1_2;
	mov.b16 	%rs144, 1;
	st.local.u8 	[%rd32+-49], %rs144;
	mov.u64 	%rd201, $str$1;
	cvta.global.u64 	%rd202, %rd201;
	{ // callseq 28, 0
	.param .b64 param0;
	st.param.b64 	[param0], %rd202;
	.param .b64 param1;
	st.param.b64 	[param1], 0;
	.param .b32 retval0;
	call.uni (retval0), 
	vprintf, 
	(
	param0, 
	param1
	);
	ld.param.b32 	%r57, [retval0];
	} // callseq 28
$L__BB1_88:
	ld.global.u8 	%rs30, [%rd1+29];
	setp.eq.s16 	%p59, %rs30, 46;
	@%p59 bra 	$L__BB1_91;
	cvt.u64.u16 	%rd203, %rs30;
	cvt.s64.s8 	%rd204, %rd203;
	add.s64 	%rd33, %rd3, %rd204;
	ld.local.u8 	%rs145, [%rd33+-49];
	setp.ne.s16 	%p60, %rs145, 0;
	@%p60 bra 	$L__BB1_2;
	mov.b16 	%rs146, 1;
	st.local.u8 	[%rd33+-49], %rs146;
	mov.u64 	%rd205, $str$1;
	cvta.global.u64 	%rd206, %rd205;
	{ // callseq 29, 0
	.param .b64 param0;
	st.param.b64 	[param0], %rd206;
	.param .b64 param1;
	st.param.b64 	[param1], 0;
	.param .b32 retval0;
	call.uni (retval0), 
	vprintf, 
	(
	param0, 
	param1
	);
	ld.param.b32 	%r59, [retval0];
	} // callseq 29
$L__BB1_91:
	ld.global.u8 	%rs31, [%rd1+30];
	setp.eq.s16 	%p61, %rs31, 46;
	@%p61 bra 	$L__BB1_94;
	cvt.u64.u16 	%rd207, %rs31;
	cvt.s64.s8 	%rd208, %rd207;
	add.s64 	%rd34, %rd3, %rd208;
	ld.local.u8 	%rs147, [%rd34+-49];
	setp.ne.s16 	%p62, %rs147, 0;
	@%p62 bra 	$L__BB1_2;
	mov.b16 	%rs148, 1;
	st.local.u8 	[%rd34+-49], %rs148;
	mov.u64 	%rd209, $str$1;
	cvta.global.u64 	%rd210, %rd209;
	{ // callseq 30, 0
	.param .b64 param0;
	st.param.b64 	[param0], %rd210;
	.param .b64 param1;
	st.param.b64 	[param1], 0;
	.param .b32 retval0;
	call.uni (retval0), 
	vprintf, 
	(
	param0, 
	param1
	);
	ld.param.b32 	%r61, [retval0];
	} // callseq 30
$L__BB1_94:
	ld.global.u8 	%rs32, [%rd1+31];
	setp.eq.s16 	%p63, %rs32, 46;
	@%p63 bra 	$L__BB1_97;
	cvt.u64.u16 	%rd211, %rs32;
	cvt.s64.s8 	%rd212, %rd211;
	add.s64 	%rd35, %rd3, %rd212;
	ld.local.u8 	%rs149, [%rd35+-49];
	setp.ne.s16 	%p64, %rs149, 0;
	@%p64 bra 	$L__BB1_2;
	mov.b16 	%rs150, 1;
	st.local.u8 	[%rd35+-49], %rs150;
	mov.u64 	%rd213, $str$1;
	cvta.global.u64 	%rd214, %rd213;
	{ // callseq 31, 0
	.param .b64 param0;
	st.param.b64 	[param0], %rd214;
	.param .b64 param1;
	st.param.b64 	[param1], 0;
	.param .b32 retval0;
	call.uni (retval0), 
	vprintf, 
	(
	param0, 
	param1
	);
	ld.param.b32 	%r63, [retval0];
	} // callseq 31
$L__BB1_97:
	ld.global.u8 	%rs33, [%rd1+32];
	setp.eq.s16 	%p65, %rs33, 46;
	@%p65 bra 	$L__BB1_100;
	cvt.u64.u16 	%rd215, %rs33;
	cvt.s64.s8 	%rd216, %rd215;
	add.s64 	%rd36, %rd3, %rd216;
	ld.local.u8 	%rs151, [%rd36+-49];
	setp.ne.s16 	%p66, %rs151, 0;
	@%p66 bra 	$L__BB1_2;
	mov.b16 	%rs152, 1;
	st.local.u8 	[%rd36+-49], %rs152;
	mov.u64 	%rd217, $str$1;
	cvta.global.u64 	%rd218, %rd217;
	{ // callseq 32, 0
	.param .b64 param0;
	st.param.b64 	[param0], %rd218;
	.param .b64 param1;
	st.param.b64 	[param1], 0;
	.param .b32 retval0;
	call.uni (retval0), 
	vprintf, 
	(
	param0, 
	param1
	);
	ld.param.b32 	%r65, [retval0];
	} // callseq 32
$L__BB1_100:
	ld.global.u8 	%rs34, [%rd1+33];
	setp.eq.s16 	%p67, %rs34, 46;
	@%p67 bra 	$L__BB1_103;
	cvt.u64.u16 	%rd219, %rs34;
	cvt.s64.s8 	%rd220, %rd219;
	add.s64 	%rd37, %rd3, %rd220;
	ld.local.u8 	%rs153, [%rd37+-49];
	setp.ne.s16 	%p68, %rs153, 0;
	@%p68 bra 	$L__BB1_2;
	mov.b16 	%rs154, 1;
	st.local.u8 	[%rd37+-49], %rs154;
	mov.u64 	%rd221, $str$1;
	cvta.global.u64 	%rd222, %rd221;
	{ // callseq 33, 0
	.param .b64 param0;
	st.param.b64 	[param0], %rd222;
	.param .b64 param1;
	st.param.b64 	[param1], 0;
	.param .b32 retval0;
	call.uni (retval0), 
	vprintf, 
	(
	param0, 
	param1
	);
	ld.param.b32 	%r67, [retval0];
	} // callseq 33
$L__BB1_103:
	ld.global.u8 	%rs35, [%rd1+34];
	setp.eq.s16 	%p69, %rs35, 46;
	@%p69 bra 	$L__BB1_106;
	cvt.u64.u16 	%rd223, %rs35;
	cvt.s64.s8 	%rd224, %rd223;
	add.s64 	%rd38, %rd3, %rd224;
	ld.local.u8 	%rs155, [%rd38+-49];
	setp.ne.s16 	%p70, %rs155, 0;
	@%p70 bra 	$L__BB1_2;
	mov.b16 	%rs156, 1;
	st.local.u8 	[%rd38+-49], %rs156;
	mov.u64 	%rd225, $str$1;
	cvta.global.u64 	%rd226, %rd225;
	{ // callseq 34, 0
	.param .b64 param0;
	st.param.b64 	[param0], %rd226;
	.param .b64 param1;
	st.param.b64 	[param1], 0;
	.param .b32 retval0;
	call.uni (retval0), 
	vprintf, 
	(
	param0, 
	param1
	);
	ld.param.b32 	%r69, [retval0];
	} // callseq 34
$L__BB1_106:
	ld.global.u8 	%rs36, [%rd1+35];
	setp.eq.s16 	%p71, %rs36, 46;
	@%p71 bra 	$L__BB1_109;
	cvt.u64.u16 	%rd227, %rs36;
	cvt.s64.s8 	%rd228, %rd227;
	add.s64 	%rd39, %rd3, %rd228;
	ld.local.u8 	%rs157, [%rd39+-49];
	setp.ne.s16 	%p72, %rs157, 0;
	@%p72 bra 	$L__BB1_2;
	mov.b16 	%rs158, 1;
	st.local.u8 	[%rd39+-49], %rs158;
	mov.u64 	%rd229, $str$1;
	cvta.global.u64 	%rd230, %rd229;
	{ // callseq 35, 0
	.param .b64 param0;
	st.param.b64 	[param0], %rd230;
	.param .b64 param1;
	st.param.b64 	[param1], 0;
	.param .b32 retval0;
	call.uni (retval0), 
	vprintf, 
	(
	param0, 
	param1
	);
	ld.param.b32 	%r71, [retval0];
	} // callseq 35
$L__BB1_109:
	mov.b16 	%rs159, 0;
	st.local.u8 	[%rd3], %rs159;
	st.local.u8 	[%rd3+1], %rs159;
	st.local.u8 	[%rd3+2], %rs159;
	st.local.u8 	[%rd3+3], %rs159;
	st.local.u8 	[%rd3+4], %rs159;
	st.local.u8 	[%rd3+5], %rs159;
	st.local.u8 	[%rd3+6], %rs159;
	st.local.u8 	[%rd3+7], %rs159;
	st.local.u8 	[%rd3+8], %rs159;
	ld.global.u8 	%rs37, [%rd1+36];
	setp.eq.s16 	%p73, %rs37, 46;
	@%p73 bra 	$L__BB1_112;
	cvt.u64.u16 	%rd231, %rs37;
	cvt.s64.s8 	%rd232, %rd231;
	add.s64 	%rd40, %rd3, %rd232;
	ld.local.u8 	%rs160, [%rd40+-49];
	setp.ne.s16 	%p74, %rs160, 0;
	@%p74 bra 	$L__BB1_2;
	mov.b16 	%rs161, 1;
	st.local.u8 	[%rd40+-49], %rs161;
	mov.u64 	%rd233, $str$1;
	cvta.global.u64 	%rd234, %rd233;
	{ // callseq 36, 0
	.param .b64 param0;
	st.param.b64 	[param0], %rd234;
	.param .b64 param1;
	st.param.b64 	[param1], 0;
	.param .b32 retval0;
	call.uni (retval0), 
	vprintf, 
	(
	param0, 
	param1
	);
	ld.param.b32 	%r73, [retval0];
	} // callseq 36
$L__BB1_112:
	ld.global.u8 	%rs38, [%rd1+37];
	setp.eq.s16 	%p75, %rs38, 46;
	@%p75 bra 	$L__BB1_115;
	cvt.u64.u16 	%rd235, %rs38;
	cvt.s64.s8 	%rd236, %rd235;
	add.s64 	%rd41, %rd3, %rd236;
	ld.local.u8 	%rs162, [%rd41+-49];
	setp.ne.s16 	%p76, %rs162, 0;
	@%p76 bra 	$L__BB1_2;
	mov.b16 	%rs163, 1;
	st.local.u8 	[%rd41+-49], %rs163;
	mov.u64 	%rd237, $str$1;
	cvta.global.u64 	%rd238, %rd237;
	{ // callseq 37, 0
	.param .b64 param0;
	st.param.b64 	[param0], %rd238;
	.param .b64 param1;
	st.param.b64 	[param1], 0;
	.param .b32 retval0;
	call.uni (retval0), 
	vprintf, 
	(
	param0, 
	param1
	);
	ld.param.b32 	%r75, [retval0];
	} // callseq 37
$L__BB1_115:
	ld.global.u8 	%rs39, [%rd1+38];
	setp.eq.s16 	%p77, %rs39, 46;
	@%p77 bra 	$L__BB1_118;
	cvt.u64.u16 	%rd239, %rs39;
	cvt.s64.s8 	%rd240, %rd239;
	add.s64 	%rd42, %rd3, %rd240;
	ld.local.u8 	%rs164, [%rd42+-49];
	setp.ne.s16 	%p78, %rs164, 0;
	@%p78 bra 	$L__BB1_2;
	mov.b16 	%rs165, 1;
	st.local.u8 	[%rd42+-49], %rs165;
	mov.u64 	%rd241, $str$1;
	cvta.global.u64 	%rd242, %rd241;
	{ // callseq 38, 0
	.param .b64 param0;
	st.param.b64 	[param0], %rd242;
	.param .b64 param1;
	st.param.b64 	[param1], 0;
	.param .b32 retval0;
	call.uni (retval0), 
	vprintf, 
	(
	param0, 
	param1
	);
	ld.param.b32 	%r77, [retval0];
	} // callseq 38
$L__BB1_118:
	ld.global.u8 	%rs40, [%rd1+39];
	setp.eq.s16 	%p79, %rs40, 46;
	@%p79 bra 	$L__BB1_121;
	cvt.u64.u16 	%rd243, %rs40;
	cvt.s64.s8 	%rd244, %rd243;
	add.s64 	%rd43, %rd3, %rd244;
	ld.local.u8 	%rs166, [%rd43+-49];
	setp.ne.s16 	%p80, %rs166, 0;
	@%p80 bra 	$L__BB1_2;
	mov.b16 	%rs167, 1;
	st.local.u8 	[%rd43+-49], %rs167;
	mov.u64 	%rd245, $str$1;
	cvta.global.u64 	%rd246, %rd245;
	{ // callseq 39, 0
	.param .b64 param0;
	st.param.b64 	[param0], %rd246;
	.param .b64 param1;
	st.param.b64 	[param1], 0;
	.param .b32 retval0;
	call.uni (retval0), 
	vprintf, 
	(
	param0, 
	param1
	);
	ld.param.b32 	%r79, [retval0];
	} // callseq 39
$L__BB1_121:
	ld.global.u8 	%rs41, [%rd1+40];
	setp.eq.s16 	%p81, %rs41, 46;
	@%p81 bra 	$L__BB1_124;
	cvt.u64.u16 	%rd247, %rs41;
	cvt.s64.s8 	%rd248, %rd247;
	add.s64 	%rd44, %rd3, %rd248;
	ld.local.u8 	%rs168, [%rd44+-49];
	setp.ne.s16 	%p82, %rs168, 0;
	@%p82 bra 	$L__BB1_2;
	mov.b16 	%rs169, 1;
	st.local.u8 	[%rd44+-49], %rs169;
	mov.u64 	%rd249, $str$1;
	cvta.global.u64 	%rd250, %rd249;
	{ // callseq 40, 0
	.param .b64 param0;
	st.param.b64 	[param0], %rd250;
	.param .b64 param1;
	st.param.b64 	[param1], 0;
	.param .b32 retval0;
	call.uni (retval0), 
	vprintf, 
	(
	param0, 
	param1
	);
	ld.param.b32 	%r81, [retval0];
	} // callseq 40
$L__BB1_124:
	ld.global.u8 	%rs42, [%rd1+41];
	setp.eq.s16 	%p83, %rs42, 46;
	@%p83 bra 	$L__BB1_127;
	cvt.u64.u16 	%rd251, %rs42;
	cvt.s64.s8 	%rd252, %rd251;
	add.s64 	%rd45, %rd3, %rd252;
	ld.local.u8 	%rs170, [%rd45+-49];
	setp.ne.s16 	%p84, %rs170, 0;
	@%p84 bra 	$L__BB1_2;
	mov.b16 	%rs171, 1;
	st.local.u8 	[%rd45+-49], %rs171;
	mov.u64 	%rd253, $str$1;
	cvta.global.u64 	%rd254, %rd253;
	{ // callseq 41, 0
	.param .b64 param0;
	st.param.b64 	[param0], %rd254;
	.param .b64 param1;
	st.param.b64 	[param1], 0;
	.param .b32 retval0;
	call.uni (retval0), 
	vprintf, 
	(
	param0, 
	param1
	);
	ld.param.b32 	%r83, [retval0];
	} // callseq 41
$L__BB1_127:
	ld.global.u8 	%rs43, [%rd1+42];
	setp.eq.s16 	%p85, %rs43, 46;
	@%p85 bra 	$L__BB1_130;
	cvt.u64.u16 	%rd255, %rs43;
	cvt.s64.s8 	%rd256, %rd255;
	add.s64 	%rd46, %rd3, %rd256;
	ld.local.u8 	%rs172, [%rd46+-49];
	setp.ne.s16 	%p86, %rs172, 0;
	@%p86 bra 	$L__BB1_2;
	mov.b16 	%rs173, 1;
	st.local.u8 	[%rd46+-49], %rs173;
	mov.u64 	%rd257, $str$1;
	cvta.global.u64 	%rd258, %rd257;
	{ // callseq 42, 0
	.param .b64 param0;
	st.param.b64 	[param0], %rd258;
	.param .b64 param1;
	st.param.b64 	[param1], 0;
	.param .b32 retval0;
	call.uni (retval0), 
	vprintf, 
	(
	param0, 
	param1
	);
	ld.param.b32 	%r85, [retval0];
	} // callseq 42
$L__BB1_130:
	ld.global.u8 	%rs44, [%rd1+43];
	setp.eq.s16 	%p87, %rs44, 46;
	@%p87 bra 	$L__BB1_133;
	cvt.u64.u16 	%rd259, %rs44;
	cvt.s64.s8 	%rd260, %rd259;
	add.s64 	%rd47, %rd3, %rd260;
	ld.local.u8 	%rs174, [%rd47+-49];
	setp.ne.s16 	%p88, %rs174, 0;
	@%p88 bra 	$L__BB1_2;
	mov.b16 	%rs175, 1;
	st.local.u8 	[%rd47+-49], %rs175;
	mov.u64 	%rd261, $str$1;
	cvta.global.u64 	%rd262, %rd261;
	{ // callseq 43, 0
	.param .b64 param0;
	st.param.b64 	[param0], %rd262;
	.param .b64 param1;
	st.param.b64 	[param1], 0;
	.param .b32 retval0;
	call.uni (retval0), 
	vprintf, 
	(
	param0, 
	param1
	);
	ld.param.b32 	%r87, [retval0];
	} // callseq 43
$L__BB1_133:
	ld.global.u8 	%rs45, [%rd1+44];
	setp.eq.s16 	%p89, %rs45, 46;
	@%p89 bra 	$L__BB1_136;
	cvt.u64.u16 	%rd263, %rs45;
	cvt.s64.s8 	%rd264, %rd263;
	add.s64 	%rd48, %rd3, %rd264;
	ld.local.u8 	%rs176, [%rd48+-49];
	setp.ne.s16 	%p90, %rs176, 0;
	@%p90 bra 	$L__BB1_2;
	mov.b16 	%rs177, 1;
	st.local.u8 	[%rd48+-49], %rs177;
	mov.u64 	%rd265, $str$1;
	cvta.global.u64 	%rd266, %rd265;
	{ // callseq 44, 0
	.param .b64 param0;
	st.param.b64 	[param0], %rd266;
	.param .b64 param1;
	st.param.b64 	[param1], 0;
	.param .b32 retval0;
	call.uni (retval0), 
	vprintf, 
	(
	param0, 
	param1
	);
	ld.param.b32 	%r89, [retval0];
	} // callseq 44
$L__BB1_136:
	mov.b16 	%rs178, 0;
	st.local.u8 	[%rd3], %rs178;
	st.local.u8 	[%rd3+1], %rs178;
	st.local.u8 	[%rd3+2], %rs178;
	st.local.u8 	[%rd3+3], %rs178;
	st.local.u8 	[%rd3+4], %rs178;
	st.local.u8 	[%rd3+5], %rs178;
	st.local.u8 	[%rd3+6], %rs178;
	st.local.u8 	[%rd3+7], %rs178;
	st.local.u8 	[%rd3+8], %rs178;
	ld.global.u8 	%rs46, [%rd1+45];
	setp.eq.s16 	%p91, %rs46, 46;
	@%p91 bra 	$L__BB1_139;
	cvt.u64.u16 	%rd267, %rs46;
	cvt.s64.s8 	%rd268, %rd267;
	add.s64 	%rd49, %rd3, %rd268;
	ld.local.u8 	%rs179, [%rd49+-49];
	setp.ne.s16 	%p92, %rs179, 0;
	@%p92 bra 	$L__BB1_2;
	mov.b16 	%rs180, 1;
	st.local.u8 	[%rd49+-49], %rs180;
	mov.u64 	%rd269, $str$1;
	cvta.global.u64 	%rd270, %rd269;
	{ // callseq 45, 0
	.param .b64 param0;
	st.param.b64 	[param0], %rd270;
	.param .b64 param1;
	st.param.b64 	[param1], 0;
	.param .b32 retval0;
	call.uni (retval0), 
	vprintf, 
	(
	param0, 
	param1
	);
	ld.param.b32 	%r91, [retval0];
	} // callseq 45
$L__BB1_139:
	ld.global.u8 	%rs47, [%rd1+46];
	setp.eq.s16 	%p93, %rs47, 46;
	@%p93 bra 	$L__BB1_142;
	cvt.u64.u16 	%rd271, %rs47;
	cvt.s64.s8 	%rd272, %rd271;
	add.s64 	%rd50, %rd3, %rd272;
	ld.local.u8 	%rs181, [%rd50+-49];
	setp.ne.s16 	%p94, %rs181, 0;
	@%p94 bra 	$L__BB1_2;
	mov.b16 	%rs182, 1;
	st.local.u8 	[%rd50+-49], %rs182;
	mov.u64 	%rd273, $str$1;
	cvta.global.u64 	%rd274, %rd273;
	{ // callseq 46, 0
	.param .b64 param0;
	st.param.b64 	[param0], %rd274;
	.param .b64 param1;
	st.param.b64 	[param1], 0;
	.param .b32 retval0;
	call.uni (retval0), 
	vprintf, 
	(
	param0, 
	param1
	);
	ld.param.b32 	%r93, [retval0];
	} // callseq 46
$L__BB1_142:
	ld.global.u8 	%rs48, [%rd1+47];
	setp.eq.s16 	%p95, %rs48, 46;
	@%p95 bra 	$L__BB1_145;
	cvt.u64.u16 	%rd275, %rs48;
	cvt.s64.s8 	%rd276, %rd275;
	add.s64 	%rd51, %rd3, %rd276;
	ld.local.u8 	%rs183, [%rd51+-49];
	setp.ne.s16 	%p96, %rs183, 0;
	@%p96 bra 	$L__BB1_2;
	mov.b16 	%rs184, 1;
	st.local.u8 	[%rd51+-49], %rs184;
	mov.u64 	%rd277, $str$1;
	cvta.global.u64 	%rd278, %rd277;
	{ // callseq 47, 0
	.param .b64 param0;
	st.param.b64 	[param0], %rd278;
	.param .b64 param1;
	st.param.b64 	[param1], 0;
	.param .b32 retval0;
	call.uni (retval0), 
	vprintf, 
	(
	param0, 
	param1
	);
	ld.param.b32 	%r95, [retval0];
	} // callseq 47
$L__BB1_145:
	ld.global.u8 	%rs49, [%rd1+48];
	setp.eq.s16 	%p97, %rs49, 46;
	@%p97 bra 	$L__BB1_148;
	cvt.u64.u16 	%rd279, %rs49;
	cvt.s64.s8 	%rd280, %rd279;
	add.s64 	%rd52, %rd3, %rd280;
	ld.local.u8 	%rs185, [%rd52+-49];
	setp.ne.s16 	%p98, %rs185, 0;
	@%p98 bra 	$L__BB1_2;
	mov.b16 	%rs186, 1;
	st.local.u8 	[%rd52+-49], %rs186;
	mov.u64 	%rd281, $str$1;
	cvta.global.u64 	%rd282, %rd281;
	{ // callseq 48, 0
	.param .b64 param0;
	st.param.b64 	[param0], %rd282;
	.param .b64 param1;
	st.param.b64 	[param1], 0;
	.param .b32 retval0;
	call.uni (retval0), 
	vprintf, 
	(
	param0, 
	param1
	);
	ld.param.b32 	%r97, [retval0];
	} // callseq 48
$L__BB1_148:
	ld.global.u8 	%rs50, [%rd1+49];
	setp.eq.s16 	%p99, %rs50, 46;
	@%p99 bra 	$L__BB1_151;
	cvt.u64.u16 	%rd283, %rs50;
	cvt.s64.s8 	%rd284, %rd283;
	add.s64 	%rd53, %rd3, %rd284;
	ld.local.u8 	%rs187, [%rd53+-49];
	setp.ne.s16 	%p100, %rs187, 0;
	@%p100 bra 	$L__BB1_2;
	mov.b16 	%rs188, 1;
	st.local.u8 	[%rd53+-49], %rs188;
	mov.u64 	%rd285, $str$1;
	cvta.global.u64 	%rd286, %rd285;
	{ // callseq 49, 0
	.param .b64 param0;
	st.param.b64 	[param0], %rd286;
	.param .b64 param1;
	st.param.b64 	[param1], 0;
	.param .b32 retval0;
	call.uni (retval0), 
	vprintf, 
	(
	param0, 
	param1
	);
	ld.param.b32 	%r99, [retval0];
	} // callseq 49
$L__BB1_151:
	ld.global.u8 	%rs51, [%rd1+50];
	setp.eq.s16 	%p101, %rs51, 46;
	@%p101 bra 	$L__BB1_154;
	cvt.u64.u16 	%rd287, %rs51;
	cvt.s64.s8 	%rd288, %rd287;
	add.s64 	%rd54, %rd3, %rd288;
	ld.local.u8 	%rs189, [%rd54+-49];
	setp.ne.s16 	%p102, %rs189, 0;
	@%p102 bra 	$L__BB1_2;
	mov.b16 	%rs190, 1;
	st.local.u8 	[%rd54+-49], %rs190;
	mov.u64 	%rd289, $str$1;
	cvta.global.u64 	%rd290, %rd289;
	{ // callseq 50, 0
	.param .b64 param0;
	st.param.b64 	[param0], %rd290;
	.param .b64 param1;
	st.param.b64 	[param1], 0;
	.param .b32 retval0;
	call.uni (retval0), 
	vprintf, 
	(
	param0, 
	param1
	);
	ld.param.b32 	%r101, [retval0];
	} // callseq 50
$L__BB1_154:
	ld.global.u8 	%rs52, [%rd1+51];
	setp.eq.s16 	%p103, %rs52, 46;
	@%p103 bra 	$L__BB1_157;
	cvt.u64.u16 	%rd291, %rs52;
	cvt.s64.s8 	%rd292, %rd291;
	add.s64 	%rd55, %rd3, %rd292;
	ld.local.u8 	%rs191, [%rd55+-49];
	setp.ne.s16 	%p104, %rs191, 0;
	@%p104 bra 	$L__BB1_2;
	mov.b16 	%rs192, 1;
	st.local.u8 	[%rd55+-49], %rs192;
	mov.u64 	%rd293, $str$1;
	cvta.global.u64 	%rd294, %rd293;
	{ // callseq 51, 0
	.param .b64 param0;
	st.param.b64 	[param0], %rd294;
	.param .b64 param1;
	st.param.b64 	[param1], 0;
	.param .b32 retval0;
	call.uni (retval0), 
	vprintf, 
	(
	param0, 
	param1
	);
	ld.param.b32 	%r103, [retval0];
	} // callseq 51
$L__BB1_157:
	ld.global.u8 	%rs53, [%rd1+52];
	setp.eq.s16 	%p105, %rs53, 46;
	@%p105 bra 	$L__BB1_160;
	cvt.u64.u16 	%rd295, %rs53;
	cvt.s64.s8 	%rd296, %rd295;
	add.s64 	%rd56, %rd3, %rd296;
	ld.local.u8 	%rs193, [%rd56+-49];
	setp.ne.s16 	%p106, %rs193, 0;
	@%p106 bra 	$L__BB1_2;
	mov.b16 	%rs194, 1;
	st.local.u8 	[%rd56+-49], %rs194;
	mov.u64 	%rd297, $str$1;
	cvta.global.u64 	%rd298, %rd297;
	{ // callseq 52, 0
	.param .b64 param0;
	st.param.b64 	[param0], %rd298;
	.param .b64 param1;
	st.param.b64 	[param1], 0;
	.param .b32 retval0;
	call.uni (retval0), 
	vprintf, 
	(
	param0, 
	param1
	);
	ld.param.b32 	%r105, [retval0];
	} // callseq 52
$L__BB1_160:
	ld.global.u8 	%rs54, [%rd1+53];
	setp.eq.s16 	%p107, %rs54, 46;
	@%p107 bra 	$L__BB1_163;
	cvt.u64.u16 	%rd299, %rs54;
	cvt.s64.s8 	%rd300, %rd299;
	add.s64 	%rd57, %rd3, %rd300;
	ld.local.u8 	%rs195, [%rd57+-49];
	setp.ne.s16 	%p108, %rs195, 0;
	@%p108 bra 	$L__BB1_2;
	mov.b16 	%rs196, 1;
	st.local.u8 	[%rd57+-49], %rs196;
	mov.u64 	%rd301, $str$1;
	cvta.global.u64 	%rd302, %rd301;
	{ // callseq 53, 0
	.param .b64 param0;
	st.param.b64 	[param0], %rd302;
	.param .b64 param1;
	st.param.b64 	[param1], 0;
	.param .b32 retval0;
	call.uni (retval0), 
	vprintf, 
	(
	param0, 
	param1
	);
	ld.param.b32 	%r107, [retval0];
	} // callseq 53
$L__BB1_163:
	mov.b16 	%rs197, 0;
	st.local.u8 	[%rd3], %rs197;
	st.local.u8 	[%rd3+1], %rs197;
	st.local.u8 	[%rd3+2], %rs197;
	st.local.u8 	[%rd3+3], %rs197;
	st.local.u8 	[%rd3+4], %rs197;
	st.local.u8 	[%rd3+5], %rs197;
	st.local.u8 	[%rd3+6], %rs197;
	st.local.u8 	[%rd3+7], %rs197;
	st.local.u8 	[%rd3+8], %rs197;
	ld.global.u8 	%rs55, [%rd1+54];
	setp.eq.s16 	%p109, %rs55, 46;
	@%p109 bra 	$L__BB1_166;
	cvt.u64.u16 	%rd303, %rs55;
	cvt.s64.s8 	%rd304, %rd303;
	add.s64 	%rd58, %rd3, %rd304;
	ld.local.u8 	%rs198, [%rd58+-49];
	setp.ne.s16 	%p110, %rs198, 0;
	@%p110 bra 	$L__BB1_2;
	mov.b16 	%rs199, 1;
	st.local.u8 	[%rd58+-49], %rs199;
	mov.u64 	%rd305, $str$1;
	cvta.global.u64 	%rd306, %rd305;
	{ // callseq 54, 0
	.param .b64 param0;
	st.param.b64 	[param0], %rd306;
	.param .b64 param1;
	st.param.b64 	[param1], 0;
	.param .b32 retval0;
	call.uni (retval0), 
	vprintf, 
	(
	param0, 
	param1
	);
	ld.param.b32 	%r109, [retval0];
	} // callseq 54
$L__BB1_166:
	ld.global.u8 	%rs56, [%rd1+55];
	setp.eq.s16 	%p111, %rs56, 46;
	@%p111 bra 	$L__BB1_169;
	cvt.u64.u16 	%rd307, %rs56;
	cvt.s64.s8 	%rd308, %rd307;
	add.s64 	%rd59, %rd3, %rd308;
	ld.local.u8 	%rs200, [%rd59+-49];
	setp.ne.s16 	%p112, %rs200, 0;
	@%p112 bra 	$L__BB1_2;
	mov.b16 	%rs201, 1;
	st.local.u8 	[%rd59+-49], %rs201;
	mov.u64 	%rd309, $str$1;
	cvta.global.u64 	%rd310, %rd309;
	{ // callseq 55, 0
	.param .b64 param0;
	st.param.b64 	[param0], %rd310;
	.param .b64 param1;
	st.param.b64 	[param1], 0;
	.param .b32 retval0;
	call.uni (retval0), 
	vprintf, 
	(
	param0, 
	param1
	);
	ld.param.b32 	%r111, [retval0];
	} // callseq 55
$L__BB1_169:
	ld.global.u8 	%rs57, [%rd1+56];
	setp.eq.s16 	%p113, %rs57, 46;
	@%p113 bra 	$L__BB1_172;
	cvt.u64.u16 	%rd311, %rs57;
	cvt.s64.s8 	%rd312, %rd311;
	add.s64 	%rd60, %rd3, %rd312;
	ld.local.u8 	%rs202, [%rd60+-49];
	setp.ne.s16 	%p114, %rs202, 0;
	@%p114 bra 	$L__BB1_2;
	mov.b16 	%rs203, 1;
	st.local.u8 	[%rd60+-49], %rs203;
	mov.u64 	%rd313, $str$1;
	cvta.global.u64 	%rd314, %rd313;
	{ // callseq 56, 0
	.param .b64 param0;
	st.param.b64 	[param0], %rd314;
	.param .b64 param1;
	st.param.b64 	[param1], 0;
	.param .b32 retval0;
	call.uni (retval0), 
	vprintf, 
	(
	param0, 
	param1
	);
	ld.param.b32 	%r113, [retval0];
	} // callseq 56
$L__BB1_172:
	ld.global.u8 	%rs58, [%rd1+57];
	setp.eq.s16 	%p115, %rs58, 46;
	@%p115 bra 	$L__BB1_175;
	cvt.u64.u16 	%rd315, %rs58;
	cvt.s64.s8 	%rd316, %rd315;
	add.s64 	%rd61, %rd3, %rd316;
	ld.local.u8 	%rs204, [%rd61+-49];
	setp.ne.s16 	%p116, %rs204, 0;
	@%p116 bra 	$L__BB1_2;
	mov.b16 	%rs205, 1;
	st.local.u8 	[%rd61+-49], %rs205;
	mov.u64 	%rd317, $str$1;
	cvta.global.u64 	%rd318, %rd317;
	{ // callseq 57, 0
	.param .b64 param0;
	st.param.b64 	[param0], %rd318;
	.param .b64 param1;
	st.param.b64 	[param1], 0;
	.param .b32 retval0;
	call.uni (retval0), 
	vprintf, 
	(
	param0, 
	param1
	);
	ld.param.b32 	%r115, [retval0];
	} // callseq 57
$L__BB1_175:
	ld.global.u8 	%rs59, [%rd1+58];
	setp.eq.s16 	%p117, %rs59, 46;
	@%p117 bra 	$L__BB1_178;
	cvt.u64.u16 	%rd319, %rs59;
	cvt.s64.s8 	%rd320, %rd319;
	add.s64 	%rd62, %rd3, %rd320;
	ld.local.u8 	%rs206, [%rd62+-49];
	setp.ne.s16 	%p118, %rs206, 0;
	@%p118 bra 	$L__BB1_2;
	mov.b16 	%rs207, 1;
	st.local.u8 	[%rd62+-49], %rs207;
	mov.u64 	%rd321, $str$1;
	cvta.global.u64 	%rd322, %rd321;
	{ // callseq 58, 0
	.param .b64 param0;
	st.param.b64 	[param0], %rd322;
	.param .b64 param1;
	st.param.b64 	[param1], 0;
	.param .b32 retval0;
	call.uni (retval0), 
	vprintf, 
	(
	param0, 
	param1
	);
	ld.param.b32 	%r117, [retval0];
	} // callseq 58
$L__BB1_178:
	ld.global.u8 	%rs60, [%rd1+59];
	setp.eq.s16 	%p119, %rs60, 46;
	@%p119 bra 	$L__BB1_181;
	cvt.u64.u16 	%rd323, %rs60;
	cvt.s64.s8 	%rd324, %rd323;
	add.s64 	%rd63, %rd3, %rd324;
	ld.local.u8 	%rs208, [%rd63+-49];
	setp.ne.s16 	%p120, %rs208, 0;
	@%p120 bra 	$L__BB1_2;
	mov.b16 	%rs209, 1;
	st.local.u8 	[%rd63+-49], %rs209;
	mov.u64 	%rd325, $str$1;
	cvta.global.u64 	%rd326, %rd325;
	{ // callseq 59, 0
	.param .b64 param0;
	st.param.b64 	[param0], %rd326;
	.param .b64 param1;
	st.param.b64 	[param1], 0;
	.param .b32 retval0;
	call.uni (retval0), 
	vprintf, 
	(
	param0, 
	param1
	);
	ld.param.b32 	%r119, [retval0];
	} // callseq 59
$L__BB1_181:
	ld.global.u8 	%rs61, [%rd1+60];
	setp.eq.s16 	%p121, %rs61, 46;
	@%p121 bra 	$L__BB1_184;
	cvt.u64.u16 	%rd327, %rs61;
	cvt.s64.s8 	%rd328, %rd327;
	add.s64 	%rd64, %rd3, %rd328;
	ld.local.u8 	%rs210, [%rd64+-49];
	setp.ne.s16 	%p122, %rs210, 0;
	@%p122 bra 	$L__BB1_2;
	mov.b16 	%rs211, 1;
	st.local.u8 	[%rd64+-49], %rs211;
	mov.u64 	%rd329, $str$1;
	cvta.global.u64 	%rd330, %rd329;
	{ // callseq 60, 0
	.param .b64 param0;
	st.param.b64 	[param0], %rd330;
	.param .b64 param1;
	st.param.b64 	[param1], 0;
	.param .b32 retval0;
	call.uni (retval0), 
	vprintf, 
	(
	param0, 
	param1
	);
	ld.param.b32 	%r121, [retval0];
	} // callseq 60
$L__BB1_184:
	ld.global.u8 	%rs62, [%rd1+61];
	setp.eq.s16 	%p123, %rs62, 46;
	@%p123 bra 	$L__BB1_187;
	cvt.u64.u16 	%rd331, %rs62;
	cvt.s64.s8 	%rd332, %rd331;
	add.s64 	%rd65, %rd3, %rd332;
	ld.local.u8 	%rs212, [%rd65+-49];
	setp.ne.s16 	%p124, %rs212, 0;
	@%p124 bra 	$L__BB1_2;
	mov.b16 	%rs213, 1;
	st.local.u8 	[%rd65+-49], %rs213;
	mov.u64 	%rd333, $str$1;
	cvta.global.u64 	%rd334, %rd333;
	{ // callseq 61, 0
	.param .b64 param0;
	st.param.b64 	[param0], %rd334;
	.param .b64 param1;
	st.param.b64 	[param1], 0;
	.param .b32 retval0;
	call.uni (retval0), 
	vprintf, 
	(
	param0, 
	param1
	);
	ld.param.b32 	%r123, [retval0];
	} // callseq 61
$L__BB1_187:
	ld.global.u8 	%rs63, [%rd1+62];
	setp.eq.s16 	%p125, %rs63, 46;
	@%p125 bra 	$L__BB1_190;
	cvt.u64.u16 	%rd335, %rs63;
	cvt.s64.s8 	%rd336, %rd335;
	add.s64 	%rd66, %rd3, %rd336;
	ld.local.u8 	%rs214, [%rd66+-49];
	setp.ne.s16 	%p126, %rs214, 0;
	@%p126 bra 	$L__BB1_2;
	mov.b16 	%rs215, 1;
	st.local.u8 	[%rd66+-49], %rs215;
	mov.u64 	%rd337, $str$1;
	cvta.global.u64 	%rd338, %rd337;
	{ // callseq 62, 0
	.param .b64 param0;
	st.param.b64 	[param0], %rd338;
	.param .b64 param1;
	st.param.b64 	[param1], 0;
	.param .b32 retval0;
	call.uni (retval0), 
	vprintf, 
	(
	param0, 
	param1
	);
	ld.param.b32 	%r125, [retval0];
	} // callseq 62
$L__BB1_190:
	mov.b16 	%rs216, 0;
	st.local.u8 	[%rd3], %rs216;
	st.local.u8 	[%rd3+1], %rs216;
	st.local.u8 	[%rd3+2], %rs216;
	st.local.u8 	[%rd3+3], %rs216;
	st.local.u8 	[%rd3+4], %rs216;
	st.local.u8 	[%rd3+5], %rs216;
	st.local.u8 	[%rd3+6], %rs216;
	st.local.u8 	[%rd3+7], %rs216;
	st.local.u8 	[%rd3+8], %rs216;
	ld.global.u8 	%rs64, [%rd1+63];
	setp.eq.s16 	%p127, %rs64, 46;
	@%p127 bra 	$L__BB1_193;
	cvt.u64.u16 	%rd339, %rs64;
	cvt.s64.s8 	%rd340, %rd339;
	add.s64 	%rd67, %rd3, %rd340;
	ld.local.u8 	%rs217, [%rd67+-49];
	setp.ne.s16 	%p128, %rs217, 0;
	@%p128 bra 	$L__BB1_2;
	mov.b16 	%rs218, 1;
	st.local.u8 	[%rd67+-49], %rs218;
	mov.u64 	%rd341, $str$1;
	cvta.global.u64 	%rd342, %rd341;
	{ // callseq 63, 0
	.param .b64 param0;
	st.param.b64 	[param0], %rd342;
	.param .b64 param1;
	st.param.b64 	[param1], 0;
	.param .b32 retval0;
	call.uni (retval0), 
	vprintf, 
	(
	param0, 
	param1
	);
	ld.param.b32 	%r127, [retval0];
	} // callseq 63
$L__BB1_193:
	ld.global.u8 	%rs65, [%rd1+64];
	setp.eq.s16 	%p129, %rs65, 46;
	@%p129 bra 	$L__BB1_196;
	cvt.u64.u16 	%rd343, %rs65;
	cvt.s64.s8 	%rd344, %rd343;
	add.s64 	%rd68, %rd3, %rd344;
	ld.local.u8 	%rs219, [%rd68+-49];
	setp.ne.s16 	%p130, %rs219, 0;
	@%p130 bra 	$L__BB1_2;
	mov.b16 	%rs220, 1;
	st.local.u8 	[%rd68+-49], %rs220;
	mov.u64 	%rd345, $str$1;
	cvta.global.u64 	%rd346, %rd345;
	{ // callseq 64, 0
	.param .b64 param0;
	st.param.b64 	[param0], %rd346;
	.param .b64 param1;
	st.param.b64 	[param1], 0;
	.param .b32 retval0;
	call.uni (retval0), 
	vprintf, 
	(
	param0, 
	param1
	);
	ld.param.b32 	%r129, [retval0];
	} // callseq 64
$L__BB1_196:
	ld.global.u8 	%rs66, [%rd1+65];
	setp.eq.s16 	%p131, %rs66, 46;
	@%p131 bra 	$L__BB1_199;
	cvt.u64.u16 	%rd347, %rs66;
	cvt.s64.s8 	%rd348, %rd347;
	add.s64 	%rd69, %rd3, %rd348;
	ld.local.u8 	%rs221, [%rd69+-49];
	setp.ne.s16 	%p132, %rs221, 0;
	@%p132 bra 	$L__BB1_2;
	mov.b16 	%rs222, 1;
	st.local.u8 	[%rd69+-49], %rs222;
	mov.u64 	%rd349, $str$1;
	cvta.global.u64 	%rd350, %rd349;
	{ // callseq 65, 0
	.param .b64 param0;
	st.param.b64 	[param0], %rd350;
	.param .b64 param1;
	st.param.b64 	[param1], 0;
	.param .b32 retval0;
	call.uni (retval0), 
	vprintf, 
	(
	param0, 
	param1
	);
	ld.param.b32 	%r131, [retval0];
	} // callseq 65
$L__BB1_199:
	ld.global.u8 	%rs67, [%rd1+66];
	setp.eq.s16 	%p133, %rs67, 46;
	@%p133 bra 	$L__BB1_202;
	cvt.u64.u16 	%rd351, %rs67;
	cvt.s64.s8 	%rd352, %rd351;
	add.s64 	%rd70, %rd3, %rd352;
	ld.local.u8 	%rs223, [%rd70+-49];
	setp.ne.s16 	%p134, %rs223, 0;
	@%p134 bra 	$L__BB1_2;
	mov.b16 	%rs224, 1;
	st.local.u8 	[%rd70+-49], %rs224;
	mov.u64 	%rd353, $str$1;
	cvta.global.u64 	%rd354, %rd353;
	{ // callseq 66, 0
	.param .b64 param0;
	st.param.b64 	[param0], %rd354;
	.param .b64 param1;
	st.param.b64 	[param1], 0;
	.param .b32 retval0;
	call.uni (retval0), 
	vprintf, 
	(
	param0, 
	param1
	);
	ld.param.b32 	%r133, [retval0];
	} // callseq 66
$L__BB1_202:
	ld.global.u8 	%rs68, [%rd1+67];
	setp.eq.s16 	%p135, %rs68, 46;
	@%p135 bra 	$L__BB1_205;
	cvt.u64.u16 	%rd355, %rs68;
	cvt.s64.s8 	%rd356, %rd355;
	add.s64 	%rd71, %rd3, %rd356;
	ld.local.u8 	%rs225, [%rd71+-49];
	setp.ne.s16 	%p136, %rs225, 0;
	@%p136 bra 	$L__BB1_2;
	mov.b16 	%rs226, 1;
	st.local.u8 	[%rd71+-49], %rs226;
	mov.u64 	%rd357, $str$1;
	cvta.global.u64 	%rd358, %rd357;
	{ // callseq 67, 0
	.param .b64 param0;
	st.param.b64 	[param0], %rd358;
	.param .b64 param1;
	st.param.b64 	[param1], 0;
	.param .b32 retval0;
	call.uni (retval0), 
	vprintf, 
	(
	param0, 
	param1
	);
	ld.param.b32 	%r135, [retval0];
	} // callseq 67
$L__BB1_205:
	ld.global.u8 	%rs69, [%rd1+68];
	setp.eq.s16 	%p137, %rs69, 46;
	@%p137 bra 	$L__BB1_208;
	cvt.u64.u16 	%rd359, %rs69;
	cvt.s64.s8 	%rd360, %rd359;
	add.s64 	%rd72, %rd3, %rd360;
	ld.local.u8 	%rs227, [%rd72+-49];
	setp.ne.s16 	%p138, %rs227, 0;
	@%p138 bra 	$L__BB1_2;
	mov.b16 	%rs228, 1;
	st.local.u8 	[%rd72+-49], %rs228;
	mov.u64 	%rd361, $str$1;
	cvta.global.u64 	%rd362, %rd361;
	{ // callseq 68, 0
	.param .b64 param0;
	st.param.b64 	[param0], %rd362;
	.param .b64 param1;
	st.param.b64 	[param1], 0;
	.param .b32 retval0;
	call.uni (retval0), 
	vprintf, 
	(
	param0, 
	param1
	);
	ld.param.b32 	%r137, [retval0];
	} // callseq 68
$L__BB1_208:
	ld.global.u8 	%rs70, [%rd1+69];
	setp.eq.s16 	%p139, %rs70, 46;
	@%p139 bra 	$L__BB1_211;
	cvt.u64.u16 	%rd363, %rs70;
	cvt.s64.s8 	%rd364, %rd363;
	add.s64 	%rd73, %rd3, %rd364;
	ld.local.u8 	%rs229, [%rd73+-49];
	setp.ne.s16 	%p140, %rs229, 0;
	@%p140 bra 	$L__BB1_2;
	mov.b16 	%rs230, 1;
	st.local.u8 	[%rd73+-49], %rs230;
	mov.u64 	%rd365, $str$1;
	cvta.global.u64 	%rd366, %rd365;
	{ // callseq 69, 0
	.param .b64 param0;
	st.param.b64 	[param0], %rd366;
	.param .b64 param1;
	st.param.b64 	[param1], 0;
	.param .b32 retval0;
	call.uni (retval0), 
	vprintf, 
	(
	param0, 
	param1
	);
	ld.param.b32 	%r139, [retval0];
	} // callseq 69
$L__BB1_211:
	ld.global.u8 	%rs71, [%rd1+70];
	setp.eq.s16 	%p141, %rs71, 46;
	@%p141 bra 	$L__BB1_214;
	cvt.u64.u16 	%rd367, %rs71;
	cvt.s64.s8 	%rd368, %rd367;
	add.s64 	%rd74, %rd3, %rd368;
	ld.local.u8 	%rs231, [%rd74+-49];
	setp.ne.s16 	%p142, %rs231, 0;
	@%p142 bra 	$L__BB1_2;
	mov.b16 	%rs232, 1;
	st.local.u8 	[%rd74+-49], %rs232;
	mov.u64 	%rd369, $str$1;
	cvta.global.u64 	%rd370, %rd369;
	{ // callseq 70, 0
	.param .b64 param0;
	st.param.b64 	[param0], %rd370;
	.param .b64 param1;
	st.param.b64 	[param1], 0;
	.param .b32 retval0;
	call.uni (retval0), 
	vprintf, 
	(
	param0, 
	param1
	);
	ld.param.b32 	%r141, [retval0];
	} // callseq 70
$L__BB1_214:
	ld.global.u8 	%rs72, [%rd1+71];
	setp.eq.s16 	%p143, %rs72, 46;
	@%p143 bra 	$L__BB1_217;
	cvt.u64.u16 	%rd371, %rs72;
	cvt.s64.s8 	%rd372, %rd371;
	add.s64 	%rd75, %rd3, %rd372;
	ld.local.u8 	%rs233, [%rd75+-49];
	setp.ne.s16 	%p144, %rs233, 0;
	@%p144 bra 	$L__BB1_2;
	mov.b16 	%rs234, 1;
	st.local.u8 	[%rd75+-49], %rs234;
	mov.u64 	%rd373, $str$1;
	cvta.global.u64 	%rd374, %rd373;
	{ // callseq 71, 0
	.param .b64 param0;
	st.param.b64 	[param0], %rd374;
	.param .b64 param1;
	st.param.b64 	[param1], 0;
	.param .b32 retval0;
	call.uni (retval0), 
	vprintf, 
	(
	param0, 
	param1
	);
	ld.param.b32 	%r143, [retval0];
	} // callseq 71
$L__BB1_217:
	mov.b16 	%rs235, 0;
	st.local.u8 	[%rd3], %rs235;
	st.local.u8 	[%rd3+1], %rs235;
	st.local.u8 	[%rd3+2], %rs235;
	st.local.u8 	[%rd3+3], %rs235;
	st.local.u8 	[%rd3+4], %rs235;
	st.local.u8 	[%rd3+5], %rs235;
	st.local.u8 	[%rd3+6], %rs235;
	st.local.u8 	[%rd3+7], %rs235;
	st.local.u8 	[%rd3+8], %rs235;
	ld.global.u8 	%rs73, [%rd1+72];
	setp.eq.s16 	%p145, %rs73, 46;
	@%p145 bra 	$L__BB1_220;
	cvt.u64.u16 	%rd375, %rs73;
	cvt.s64.s8 	%rd376, %rd375;
	add.s64 	%rd76, %rd3, %rd376;
	ld.local.u8 	%rs236, [%rd76+-49];
	setp.ne.s16 	%p146, %rs236, 0;
	@%p146 bra 	$L__BB1_2;
	mov.b16 	%rs237, 1;
	st.local.u8 	[%rd76+-49], %rs237;
	mov.u64 	%rd377, $str$1;
	cvta.global.u64 	%rd378, %rd377;
	{ // callseq 72, 0
	.param .b64 param0;
	st.param.b64 	[param0], %rd378;
	.param .b64 param1;
	st.param.b64 	[param1], 0;
	.param .b32 retval0;
	call.uni (retval0), 
	vprintf, 
	(
	param0, 
	param1
	);
	ld.param.b32 	%r145, [retval0];
	} // callseq 72
$L__BB1_220:
	ld.global.u8 	%rs74, [%rd1+73];
	setp.eq.s16 	%p147, %rs74, 46;
	@%p147 bra 	$L__BB1_223;
	cvt.u64.u16 	%rd379, %rs74;
	cvt.s64.s8 	%rd380, %rd379;
	add.s64 	%rd77, %rd3, %rd380;
	ld.local.u8 	%rs238, [%rd77+-49];
	setp.ne.s16 	%p148, %rs238, 0;
	@%p148 bra 	$L__BB1_2;
	mov.b16 	%rs239, 1;
	st.local.u8 	[%rd77+-49], %rs239;
	mov.u64 	%rd381, $str$1;
	cvta.global.u64 	%rd382, %rd381;
	{ // callseq 73, 0
	.param .b64 param0;
	st.param.b64 	[param0], %rd382;
	.param .b64 param1;
	st.param.b64 	[param1], 0;
	.param .b32 retval0;
	call.uni (retval0), 
	vprintf, 
	(
	param0, 
	param1
	);
	ld.param.b32 	%r147, [retval0];
	} // callseq 73
$L__BB1_223:
	ld.global.u8 	%rs75, [%rd1+74];
	setp.eq.s16 	%p149, %rs75, 46;
	@%p149 bra 	$L__BB1_226;
	cvt.u64.u16 	%rd383, %rs75;
	cvt.s64.s8 	%rd384, %rd383;
	add.s64 	%rd78, %rd3, %rd384;
	ld.local.u8 	%rs240, [%rd78+-49];
	setp.ne.s16 	%p150, %rs240, 0;
	@%p150 bra 	$L__BB1_2;
	mov.b16 	%rs241, 1;
	st.local.u8 	[%rd78+-49], %rs241;
	mov.u64 	%rd385, $str$1;
	cvta.global.u64 	%rd386, %rd385;
	{ // callseq 74, 0
	.param .b64 param0;
	st.param.b64 	[param0], %rd386;
	.param .b64 param1;
	st.param.b64 	[param1], 0;
	.param .b32 retval0;
	call.uni (retval0), 
	vprintf, 
	(
	param0, 
	param1
	);
	ld.param.b32 	%r149, [retval0];
	} // callseq 74
$L__BB1_226:
	ld.global.u8 	%rs76, [%rd1+75];
	setp.eq.s16 	%p151, %rs76, 46;
	@%p151 bra 	$L__BB1_229;
	cvt.u64.u16 	%rd387, %rs76;
	cvt.s64.s8 	%rd388, %rd387;
	add.s64 	%rd79, %rd3, %rd388;
	ld.local.u8 	%rs242, [%rd79+-49];
	setp.ne.s16 	%p152, %rs242, 0;
	@%p152 bra 	$L__BB1_2;
	mov.b16 	%rs243, 1;
	st.local.u8 	[%rd79+-49], %rs243;
	mov.u64 	%rd389, $str$1;
	cvta.global.u64 	%rd390, %rd389;
	{ // callseq 75, 0
	.param .b64 param0;
	st.param.b64 	[param0], %rd390;
	.param .b64 param1;
	st.param.b64 	[param1], 0;
	.param .b32 retval0;
	call.uni (retval0), 
	vprintf, 
	(
	param0, 
	param1
	);
	ld.param.b32 	%r151, [retval0];
	} // callseq 75
$L__BB1_229:
	ld.global.u8 	%rs77, [%rd1+76];
	setp.eq.s16 	%p153, %rs77, 46;
	@%p153 bra 	$L__BB1_232;
	cvt.u64.u16 	%rd391, %rs77;
	cvt.s64.s8 	%rd392, %rd391;
	add.s64 	%rd80, %rd3, %rd392;
	ld.local.u8 	%rs244, [%rd80+-49];
	setp.ne.s16 	%p154, %rs244, 0;
	@%p154 bra 	$L__BB1_2;
	mov.b16 	%rs245, 1;
	st.local.u8 	[%rd80+-49], %rs245;
	mov.u64 	%rd393, $str$1;
	cvta.global.u64 	%rd394, %rd393;
	{ // callseq 76, 0
	.param .b64 param0;
	st.param.b64 	[param0], %rd394;
	.param .b64 param1;
	st.param.b64 	[param1], 0;
	.param .b32 retval0;
	call.uni (retval0), 
	vprintf, 
	(
	param0, 
	param1
	);
	ld.param.b32 	%r153, [retval0];
	} // callseq 76
$L__BB1_232:
	ld.global.u8 	%rs78, [%rd1+77];
	setp.eq.s16 	%p155, %rs78, 46;
	@%p155 bra 	$L__BB1_235;
	cvt.u64.u16 	%rd395, %rs78;
	cvt.s64.s8 	%rd396, %rd395;
	add.s64 	%rd81, %rd3, %rd396;
	ld.local.u8 	%rs246, [%rd81+-49];
	setp.ne.s16 	%p156, %rs246, 0;
	@%p156 bra 	$L__BB1_2;
	mov.b16 	%rs247, 1;
	st.local.u8 	[%rd81+-49], %rs247;
	mov.u64 	%rd397, $str$1;
	cvta.global.u64 	%rd398, %rd397;
	{ // callseq 77, 0
	.param .b64 param0;
	st.param.b64 	[param0], %rd398;
	.param .b64 param1;
	st.param.b64 	[param1], 0;
	.param .b32 retval0;
	call.uni (retval0), 
	vprintf, 
	(
	param0, 
	param1
	);
	ld.param.b32 	%r155, [retval0];
	} // callseq 77
$L__BB1_235:
	ld.global.u8 	%rs79, [%rd1+78];
	setp.eq.s16 	%p157, %rs79, 46;
	@%p157 bra 	$L__BB1_238;
	cvt.u64.u16 	%rd399, %rs79;
	cvt.s64.s8 	%rd400, %rd399;
	add.s64 	%rd82, %rd3, %rd400;
	ld.local.u8 	%rs248, [%rd82+-49];
	setp.ne.s16 	%p158, %rs248, 0;
	@%p158 bra 	$L__BB1_2;
	mov.b16 	%rs249, 1;
	st.local.u8 	[%rd82+-49], %rs249;
	mov.u64 	%rd401, $str$1;
	cvta.global.u64 	%rd402, %rd401;
	{ // callseq 78, 0
	.param .b64 param0;
	st.param.b64 	[param0], %rd402;
	.param .b64 param1;
	st.param.b64 	[param1], 0;
	.param .b32 retval0;
	call.uni (retval0), 
	vprintf, 
	(
	param0, 
	param1
	);
	ld.param.b32 	%r157, [retval0];
	} // callseq 78
$L__BB1_238:
	ld.global.u8 	%rs80, [%rd1+79];
	setp.eq.s16 	%p159, %rs80, 46;
	@%p159 bra 	$L__BB1_241;
	cvt.u64.u16 	%rd403, %rs80;
	cvt.s64.s8 	%rd404, %rd403;
	add.s64 	%rd83, %rd3, %rd404;
	ld.local.u8 	%rs250, [%rd83+-49];
	setp.ne.s16 	%p160, %rs250, 0;
	@%p160 bra 	$L__BB1_2;
	mov.b16 	%rs251, 1;
	st.local.u8 	[%rd83+-49], %rs251;
	mov.u64 	%rd405, $str$1;
	cvta.global.u64 	%rd406, %rd405;
	{ // callseq 79, 0
	.param .b64 param0;
	st.param.b64 	[param0], %rd406;
	.param .b64 param1;
	st.param.b64 	[param1], 0;
	.param .b32 retval0;
	call.uni (retval0), 
	vprintf, 
	(
	param0, 
	param1
	);
	ld.param.b32 	%r159, [retval0];
	} // callseq 79
$L__BB1_241:
	ld.global.u8 	%rs81, [%rd1+80];
	setp.eq.s16 	%p161, %rs81, 46;
	@%p161 bra 	$L__BB1_244;
	cvt.u64.u16 	%rd407, %rs81;
	cvt.s64.s8 	%rd408, %rd407;
	add.s64 	%rd409, %rd3, %rd408;
	ld.local.u8 	%rs252, [%rd409+-49];
	setp.ne.s16 	%p162, %rs252, 0;
	@%p162 bra 	$L__BB1_2;
	mov.u64 	%rd412, $str$1;
	cvta.global.u64 	%rd413, %rd412;
	{ // callseq 81, 0
	.param .b64 param0;
	st.param.b64 	[param0], %rd413;
	.param .b64 param1;
	st.param.b64 	[param1], 0;
	.param .b32 retval0;
	call.uni (retval0), 
	vprintf, 
	(
	param0, 
	param1
	);
	ld.param.b32 	%r163, [retval0];
	} // callseq 81
$L__BB1_244:
	ret;

}


// ===== COMPILED SASS (sm_100) =====

	.target	sm_100

	.elftype	@"ET_EXEC"


//--------------------- .note.nv.tkinfo           --------------------------
	.section	.note.nv.tkinfo,"",@"SHT_NOTE"
	.sectionflags	@"SHF_NOTE_NV_TKINFO"
	.tkinfo
        /*0018*/ 	.word	0x00000002
        /*0030*/ 	.string	""
        /*0030*/ 	.string	"ptxas"
        /*0030*/ 	.string	"Cuda compilation tools, release 13.0, V13.0.88"
        /*0030*/ 	.string	"Build cuda_13.0.r13.0/compiler.36424714_0"
        /*0030*/ 	.string	"-arch sm_100 -m 64 "



//--------------------- .note.nv.cuinfo           --------------------------
	.section	.note.nv.cuinfo,"",@"SHT_NOTE"
	.sectionflags	@"SHF_NOTE_NV_CUINFO"
        /*0018*/ 	.short	0x0002
        /*001a*/ 	.short	0x0064
        /*001c*/ 	.short	0x0082
	.zero		2


//--------------------- .nv.info                  --------------------------
	.section	.nv.info,"",@"SHT_CUDA_INFO"
	.align	4


	//----- nvinfo : EIATTR_REGCOUNT
	.align		4
        /*0000*/ 	.byte	0x04, 0x2f
        /*0002*/ 	.short	(.L_3 - .L_2)
	.align		4
.L_2:
        /*0004*/ 	.word	index@(_Z14chequeoGeneralPcPb)
        /*0008*/ 	.word	0x00000008


	//----- nvinfo : EIATTR_FRAME_SIZE
	.align		4
.L_3:
        /*000c*/ 	.byte	0x04, 0x11
        /*000e*/ 	.short	(.L_5 - .L_4)
	.align		4
.L_4:
        /*0010*/ 	.word	index@(_Z14chequeoGeneralPcPb)
        /*0014*/ 	.word	0x00000000


	//----- nvinfo : EIATTR_REGCOUNT
	.align		4
.L_5:
        /*0018*/ 	.byte	0x04, 0x2f
        /*001a*/ 	.short	(.L_7 - .L_6)
	.align		4
.L_6:
        /*001c*/ 	.word	index@(_Z12chequeoFilasPcPb)
        /*0020*/ 	.word	0x00000018


	//----- nvinfo : EIATTR_FRAME_SIZE
	.align		4
.L_7:
        /*0024*/ 	.byte	0x04, 0x11
        /*0026*/ 	.short	(.L_9 - .L_8)
	.align		4
.L_8:
        /*0028*/ 	.word	index@(_Z12chequeoFilasPcPb)
        /*002c*/ 	.word	0x00000010


	//----- nvinfo : EIATTR_MIN_STACK_SIZE
	.align		4
.L_9:
        /*0030*/ 	.byte	0x04, 0x12
        /*0032*/ 	.short	(.L_11 - .L_10)
	.align		4
.L_10:
        /*0034*/ 	.word	index@(_Z12chequeoFilasPcPb)
        /*0038*/ 	.word	0x00000010


	//----- nvinfo : EIATTR_MIN_STACK_SIZE
	.align		4
.L_11:
        /*003c*/ 	.byte	0x04, 0x12
        /*003e*/ 	.short	(.L_13 - .L_12)
	.align		4
.L_12:
        /*0040*/ 	.word	index@(_Z14chequeoGeneralPcPb)
        /*0044*/ 	.word	0x00000000
.L_13:


//--------------------- .nv.compat                --------------------------
	.section	.nv.compat,"",@"SHT_CUDA_COMPAT_INFO"
	.align	4
        /*0000*/ 	.byte	0x02, 0x09, 0x00, 0x00, 0x02, 0x02, 0x01, 0x00, 0x02, 0x05, 0x05, 0x00, 0x03, 0x07, 0x01, 0x01
        /*0010*/ 	.byte	0x02, 0x03, 0x00, 0x00, 0x02, 0x06, 0x01, 0x00, 0x04, 0x0b, 0x08, 0x00, 0x09, 0x00, 0x00, 0x00
        /*0020*/ 	.byte	0x00, 0x00, 0x00, 0x00


//--------------------- .nv.info._Z12chequeoFilasPcPb --------------------------
	.section	.nv.info._Z12chequeoFilasPcPb,"",@"SHT_CUDA_INFO"
	.sectionflags	@""
	.align	4


	//----- nvinfo : EIATTR_CUDA_API_VERSION
	.align		4
        /*0000*/ 	.byte	0x04, 0x37
        /*0002*/ 	.short	(.L_15 - .L_14)
.L_14:
        /*0004*/ 	.word	0x00000082


	//----- nvinfo : EIATTR_KPARAM_INFO
	.align		4
.L_15:
        /*0008*/ 	.byte	0x04, 0x17
        /*000a*/ 	.short	(.L_17 - .L_16)
.L_16:
        /*000c*/ 	.word	0x00000000
        /*0010*/ 	.short	0x0001
        /*0012*/ 	.short	0x0008
        /*0014*/ 	.byte	0x00, 0xf5, 0x21, 0x00


	//----- nvinfo : EIATTR_KPARAM_INFO
	.align		4
.L_17:
        /*0018*/ 	.byte	0x04, 0x17
        /*001a*/ 	.short	(.L_19 - .L_18)
.L_18:
        /*001c*/ 	.word	0x00000000
        /*0020*/ 	.short	0x0000
        /*0022*/ 	.short	0x0000
        /*0024*/ 	.byte	0x00, 0xf5, 0x21, 0x00


	//----- nvinfo : EIATTR_SPARSE_MMA_MASK
	.align		4
.L_19:
        /*0028*/ 	.byte	0x03, 0x50
        /*002a*/ 	.short	0x0000


	//----- nvinfo : EIATTR_MAXREG_COUNT
	.align		4
        /*002c*/ 	.byte	0x03, 0x1b
        /*002e*/ 	.short	0x00ff


	//----- nvinfo : EIATTR_EXTERNS
	.align		4
        /*0030*/ 	.byte	0x04, 0x0f
        /*0032*/ 	.short	(.L_21 - .L_20)


	//   ....[0]....
	.align		4
.L_20:
        /*0034*/ 	.word	index@(vprintf)


	//----- nvinfo : EIATTR_MERCURY_ISA_VERSION
	.align		4
.L_21:
        /*0038*/ 	.byte	0x03, 0x5f
        /*003a*/ 	.short	0x0101


	//----- nvinfo : EIATTR_VRC_CTA_INIT_COUNT
	.align		4
        /*003c*/ 	.byte	0x02, 0x4a
	.zero		1
	.zero		1


	//----- nvinfo : EIATTR_SYSCALL_OFFSETS
	.align		4
        /*0040*/ 	.byte	0x04, 0x46
        /*0042*/ 	.short	(.L_23 - .L_22)


	//   ....[0]....
.L_22:
        /*0044*/ 	.word	0x00000210


	//   ....[1]....
        /*0048*/ 	.word	0x00000340


	//   ....[2]....
        /*004c*/ 	.word	0x00000470


	//   ....[3]....
        /*0050*/ 	.word	0x000005a0


	//   ....[4]....
        /*0054*/ 	.word	0x000006d0


	//   ....[5]....
        /*0058*/ 	.word	0x00000800


	//   ....[6]....
        /*005c*/ 	.word	0x00000930


	//   ....[7]....
        /*0060*/ 	.word	0x00000a60


	//   ....[8]....
        /*0064*/ 	.word	0x00000b90


	//   ....[9]....
        /*0068*/ 	.word	0x00000d50


	//   ....[10]....
        /*006c*/ 	.word	0x00000e80


	//   ....[11]....
        /*0070*/ 	.word	0x00000fb0


	//   ....[12]....
        /*0074*/ 	.word	0x000010e0


	//   ....[13]....
        /*0078*/ 	.word	0x00001210


	//   ....[14]....
        /*007c*/ 	.word	0x00001340


	//   ....[15]....
        /*0080*/ 	.word	0x00001470


	//   ....[16]....
        /*0084*/ 	.word	0x000015a0


	//   ....[17]....
        /*0088*/ 	.word	0x000016d0


	//   ....[18]....
        /*008c*/ 	.word	0x00001890


	//   ....[19]....
        /*0090*/ 	.word	0x000019c0


	//   ....[20]....
        /*0094*/ 	.word	0x00001af0


	//   ....[21]....
        /*0098*/ 	.word	0x00001c20


	//   ....[22]....
        /*009c*/ 	.word	0x00001d50


	//   ....[23]....
        /*00a0*/ 	.word	0x00001e80


	//   ....[24]....
        /*00a4*/ 	.word	0x00001fb0


	//   ....[25]....
        /*00a8*/ 	.word	0x000020e0


	//   ....[26]....
        /*00ac*/ 	.word	0x00002210


	//   ....[27]....
        /*00b0*/ 	.word	0x000023d0


	//   ....[28]....
        /*00b4*/ 	.word	0x00002500


	//   ....[29]....
        /*00b8*/ 	.word	0x00002630


	//   ....[30]....
        /*00bc*/ 	.word	0x00002760


	//   ....[31]....
        /*00c0*/ 	.word	0x00002890


	//   ....[32]....
        /*00c4*/ 	.word	0x000029c0


	//   ....[33]....
        /*00c8*/ 	.word	0x00002af0


	//   ....[34]....
        /*00cc*/ 	.word	0x00002c20


	//   ....[35]....
        /*00d0*/ 	.word	0x00002d50


	//   ....[36]....
        /*00d4*/ 	.word	0x00002f10


	//   ....[37]....
        /*00d8*/ 	.word	0x00003040


	//   ....[38]....
        /*00dc*/ 	.word	0x00003170


	//   ....[39]....
        /*00e0*/ 	.word	0x000032a0


	//   ....[40]....
        /*00e4*/ 	.word	0x000033d0


	//   ....[41]....
        /*00e8*/ 	.word	0x00003500


	//   ....[42]....
        /*00ec*/ 	.word	0x00003630


	//   ....[43]....
        /*00f0*/ 	.word	0x00003760


	//   ....[44]....
        /*00f4*/ 	.word	0x00003890


	//   ....[45]....
        /*00f8*/ 	.word	0x00003a50


	//   ....[46]....
        /*00fc*/ 	.word	0x00003b80


	//   ....[47]....
        /*0100*/ 	.word	0x00003cb0


	//   ....[48]....
        /*0104*/ 	.word	0x00003de0


	//   ....[49]....
        /*0108*/ 	.word	0x00003f10


	//   ....[50]....
        /*010c*/ 	.word	0x00004040


	//   ....[51]....
        /*0110*/ 	.word	0x00004170


	//   ....[52]....
        /*0114*/ 	.word	0x000042a0


	//   ....[53]....
        /*0118*/ 	.word	0x000043d0


	//   ....[54]....
        /*011c*/ 	.word	0x00004590


	//   ....[55]....
        /*0120*/ 	.word	0x000046c0


	//   ....[56]....
        /*0124*/ 	.word	0x000047f0


	//   ....[57]....
        /*0128*/ 	.word	0x00004920


	//   ....[58]....
        /*012c*/ 	.word	0x00004a50


	//   ....[59]....
        /*0130*/ 	.word	0x00004b80


	//   ....[60]....
        /*0134*/ 	.word	0x00004cb0


	//   ....[61]....
        /*0138*/ 	.word	0x00004de0


	//   ....[62]....
        /*013c*/ 	.word	0x00004f10


	//   ....[63]....
        /*0140*/ 	.word	0x000050d0


	//   ....[64]....
        /*0144*/ 	.word	0x00005200


	//   ....[65]....
        /*0148*/ 	.word	0x00005330


	//   ....[66]....
        /*014c*/ 	.word	0x00005460


	//   ....[67]....
        /*0150*/ 	.word	0x00005590


	//   ....[68]....
        /*0154*/ 	.word	0x000056c0


	//   ....[69]....
        /*0158*/ 	.word	0x000057f0


	//   ....[70]....
        /*015c*/ 	.word	0x00005920


	//   ....[71]....
        /*0160*/ 	.word	0x00005a50


	//   ....[72]....
        /*0164*/ 	.word	0x00005c10


	//   ....[73]....
        /*0168*/ 	.word	0x00005d40


	//   ....[74]....
        /*016c*/ 	.word	0x00005e70


	//   ....[75]....
        /*0170*/ 	.word	0x00005fa0


	//   ....[76]....
        /*0174*/ 	.word	0x000060d0


	//   ....[77]....
        /*0178*/ 	.word	0x00006200


	//   ....[78]....
        /*017c*/ 	.word	0x00006330


	//   ....[79]....
        /*0180*/ 	.word	0x00006460


	//   ....[80]....
        /*0184*/ 	.word	0x00006570


	//   ....[81]....
        /*0188*/ 	.word	0x00006630


	//----- nvinfo : EIATTR_EXIT_INSTR_OFFSETS
	.align		4
.L_23:
        /*018c*/ 	.byte	0x04, 0x1c
        /*018e*/ 	.short	(.L_25 - .L_24)


	//   ....[0]....
.L_24:
        /*0190*/ 	.word	0x000064a0


	//   ....[1]....
        /*0194*/ 	.word	0x00006580


	//   ....[2]....
        /*0198*/ 	.word	0x00006640


	//----- nvinfo : EIATTR_CRS_STACK_SIZE
	.align		4
.L_25:
        /*019c*/ 	.byte	0x04, 0x1e
        /*019e*/ 	.short	(.L_27 - .L_26)
.L_26:
        /*01a0*/ 	.word	0x00000000


	//----- nvinfo : EIATTR_CBANK_PARAM_SIZE
	.align		4
.L_27:
        /*01a4*/ 	.byte	0x03, 0x19
        /*01a6*/ 	.short	0x0010


	//----- nvinfo : EIATTR_PARAM_CBANK
	.align		4
        /*01a8*/ 	.byte	0x04, 0x0a
        /*01aa*/ 	.short	(.L_29 - .L_28)
	.align		4
.L_28:
        /*01ac*/ 	.word	index@(.nv.constant0._Z12chequeoFilasPcPb)
        /*01b0*/ 	.short	0x0380
        /*01b2*/ 	.short	0x0010


	//----- nvinfo : EIATTR_SW_WAR
	.align		4
.L_29:
        /*01b4*/ 	.byte	0x04, 0x36
        /*01b6*/ 	.short	(.L_31 - .L_30)
.L_30:
        /*01b8*/ 	.word	0x00000008
.L_31:


//--------------------- .nv.info._Z14chequeoGeneralPcPb --------------------------
	.section	.nv.info._Z14chequeoGeneralPcPb,"",@"SHT_CUDA_INFO"
	.sectionflags	@""
	.align	4


	//----- nvinfo : EIATTR_CUDA_API_VERSION
	.align		4
        /*0000*/ 	.byte	0x04, 0x37
        /*0002*/ 	.short	(.L_33 - .L_32)
.L_32:
        /*0004*/ 	.word	0x00000082


	//----- nvinfo : EIATTR_KPARAM_INFO
	.align		4
.L_33:
        /*0008*/ 	.byte	0x04, 0x17
        /*000a*/ 	.short	(.L_35 - .L_34)
.L_34:
        /*000c*/ 	.word	0x00000000
        /*0010*/ 	.short	0x0001
        /*0012*/ 	.short	0x0008
        /*0014*/ 	.byte	0x00, 0xf5, 0x21, 0x00


	//----- nvinfo : EIATTR_KPARAM_INFO
	.align		4
.L_35:
        /*0018*/ 	.byte	0x04, 0x17
        /*001a*/ 	.short	(.L_37 - .L_36)
.L_36:
        /*001c*/ 	.word	0x00000000
        /*0020*/ 	.short	0x0000
        /*0022*/ 	.short	0x0000
        /*0024*/ 	.byte	0x00, 0xf5, 0x21, 0x00


	//----- nvinfo : EIATTR_SPARSE_MMA_MASK
	.align		4
.L_37:
        /*0028*/ 	.byte	0x03, 0x50
        /*002a*/ 	.short	0x0000


	//----- nvinfo : EIATTR_MAXREG_COUNT
	.align		4
        /*002c*/ 	.byte	0x03, 0x1b
        /*002e*/ 	.short	0x00ff


	//----- nvinfo : EIATTR_MERCURY_ISA_VERSION
	.align		4
        /*0030*/ 	.byte	0x03, 0x5f
        /*0032*/ 	.short	0x0101


	//----- nvinfo : EIATTR_VRC_CTA_INIT_COUNT
	.align		4
        /*0034*/ 	.byte	0x02, 0x4a
	.zero		1
	.zero		1


	//----- nvinfo : EIATTR_EXIT_INSTR_OFFSETS
	.align		4
        /*0038*/ 	.byte	0x04, 0x1c
        /*003a*/ 	.short	(.L_39 - .L_38)


	//   ....[0]....
.L_38:
        /*003c*/ 	.word	0x00000080


	//   ....[1]....
        /*0040*/ 	.word	0x00000fc0


	//   ....[2]....
        /*0044*/ 	.word	0x00000fe0


	//----- nvinfo : EIATTR_CBANK_PARAM_SIZE
	.align		4
.L_39:
        /*0048*/ 	.byte	0x03, 0x19
        /*004a*/ 	.short	0x0010


	//----- nvinfo : EIATTR_PARAM_CBANK
	.align		4
        /*004c*/ 	.byte	0x04, 0x0a
        /*004e*/ 	.short	(.L_41 - .L_40)
	.align		4
.L_40:
        /*0050*/ 	.word	index@(.nv.constant0._Z14chequeoGeneralPcPb)
        /*0054*/ 	.short	0x0380
        /*0056*/ 	.short	0x0010


	//----- nvinfo : EIATTR_SW_WAR
	.align		4
.L_41:
        /*0058*/ 	.byte	0x04, 0x36
        /*005a*/ 	.short	(.L_43 - .L_42)
.L_42:
        /*005c*/ 	.word	0x00000008
.L_43:


//--------------------- .nv.callgraph             --------------------------
	.section	.nv.callgraph,"",@"SHT_CUDA_CALLGRAPH"
	.align	4
	.sectionentsize	8
	.align		4
        /*0000*/ 	.word	0x00000000
	.align		4
        /*0004*/ 	.word	0xffffffff
	.align		4
        /*0008*/ 	.word	index@(_Z12chequeoFilasPcPb)
	.align		4
        /*000c*/ 	.word	index@(vprintf)
	.align		4
        /*0010*/ 	.word	0x00000000
	.align		4
        /*0014*/ 	.word	0xfffffffe
	.align		4
        /*0018*/ 	.word	0x00000000
	.align		4
        /*001c*/ 	.word	0xfffffffd
	.align		4
        /*0020*/ 	.word	0x00000000
	.align		4
        /*0024*/ 	.word	0xfffffffc


//--------------------- .nv.constant4             --------------------------
	.section	.nv.constant4,"a",@progbits
	.align	8
	.align		8
.nv.constant4:
        /*0000*/ 	.dword	vprintf
	.align		8
        /*0008*/ 	.dword	$str
	.align		8
        /*0010*/ 	.dword	$str$1


//--------------------- .text._Z12chequeoFilasPcPb --------------------------
	.section	.text._Z12chequeoFilasPcPb,"ax",@progbits
	.align	128
        .global         _Z12chequeoFilasPcPb
        .type           _Z12chequeoFilasPcPb,@function
        .size           _Z12chequeoFilasPcPb,(.L_x_87 - _Z12chequeoFilasPcPb)
        .other          _Z12chequeoFilasPcPb,@"STO_CUDA_ENTRY STV_DEFAULT"
_Z12chequeoFilasPcPb:
.text._Z12chequeoFilasPcPb:
[----:B------:R-:W0:Y:S08]  /*0000*/  LDC R1, c[0x0][0x37c] ;  /* 0x0000df00ff017b82 */ /* 0x000e300000000800 */
[----:B------:R-:W1:Y:S01]  /*0010*/  LDC.64 R4, c[0x0][0x388] ;  /* 0x0000e200ff047b82 */ /* 0x000e620000000a00 */
[----:B------:R-:W1:Y:S01]  /*0020*/  LDCU.64 UR36, c[0x0][0x358] ;  /* 0x00006b00ff2477ac */ /* 0x000e620008000a00 */
[----:B------:R-:W-:-:S02]  /*0030*/  IMAD.MOV.U32 R3, RZ, RZ, 0x1 ;  /* 0x00000001ff037424 */ /* 0x000fc400078e00ff */
[----:B0-----:R-:W-:-:S04]  /*0040*/  VIADD R1, R1, 0xfffffff0 ;  /* 0xfffffff001017836 */ /* 0x001fc80000000000 */
[----:B------:R-:W0:Y:S01]  /*0050*/  LDC.64 R6, c[0x0][0x380] ;  /* 0x0000e000ff067b82 */ /* 0x000e220000000a00 */
[----:B-1----:R1:W-:Y:S04]  /*0060*/  STG.E.U8 desc[UR36][R4.64], R3 ;  /* 0x0000000304007986 */ /* 0x0023e8000c101124 */
[----:B0-----:R-:W2:Y:S01]  /*0070*/  LDG.E.U8 R6, desc[UR36][R6.64] ;  /* 0x0000002406067981 */ /* 0x001ea2000c1e1100 */
[----:B------:R-:W-:Y:S03]  /*0080*/  BSSY.RECONVERGENT B6, `(.L_x_0) ;  /* 0x0000651000067945 */ /* 0x000fe60003800200 */
[----:B------:R1:W-:Y:S04]  /*0090*/  STL.U8 [R1], RZ ;  /* 0x000000ff01007387 */ /* 0x0003e80000100000 */
[----:B------:R1:W-:Y:S04]  /*00a0*/  STL.U8 [R1+0x1], RZ ;  /* 0x000001ff01007387 */ /* 0x0003e80000100000 */
[----:B------:R1:W-:Y:S04]  /*00b0*/  STL.U8 [R1+0x2], RZ ;  /* 0x000002ff01007387 */ /* 0x0003e80000100000 */
[----:B------:R1:W-:Y:S04]  /*00c0*/  STL.U8 [R1+0x3], RZ ;  /* 0x000003ff01007387 */ /* 0x0003e80000100000 */
[----:B------:R1:W-:Y:S04]  /*00d0*/  STL.U8 [R1+0x4], RZ ;  /* 0x000004ff01007387 */ /* 0x0003e80000100000 */
[----:B------:R1:W-:Y:S04]  /*00e0*/  STL.U8 [R1+0x5], RZ ;  /* 0x000005ff01007387 */ /* 0x0003e80000100000 */
[----:B------:R1:W-:Y:S04]  /*00f0*/  STL.U8 [R1+0x6], RZ ;  /* 0x000006ff01007387 */ /* 0x0003e80000100000 */
[----:B------:R1:W-:Y:S04]  /*0100*/  STL.U8 [R1+0x7], RZ ;  /* 0x000007ff01007387 */ /* 0x0003e80000100000 */
[----:B------:R1:W-:Y:S01]  /*0110*/  STL.U8 [R1+0x8], RZ ;  /* 0x000008ff01007387 */ /* 0x0003e20000100000 */
[----:B--2---:R-:W-:-:S13]  /*0120*/  ISETP.NE.AND P0, PT, R6, 0x2e, PT ;  /* 0x0000002e0600780c */ /* 0x004fda0003f05270 */
[----:B-1----:R-:W-:Y:S05]  /*0130*/  @!P0 BRA `(.L_x_1) ;  /* 0x0000000000388947 */ /* 0x002fea0003800000 */
[----:B------:R-:W-:-:S05]  /*0140*/  PRMT R0, R6, 0x8880, RZ ;  /* 0x0000888006007816 */ /* 0x000fca00000000ff */
[----:B------:R-:W-:-:S05]  /*0150*/  IMAD.IADD R8, R1, 0x1, R0 ;  /* 0x0000000101087824 */ /* 0x000fca00078e0200 */
[----:B------:R-:W2:Y:S02]  /*0160*/  LDL.U8 R0, [R8+-0x31] ;  /* 0xffffcf0008007983 */ /* 0x000ea40000100000 */
[----:B--2---:R-:W-:-:S13]  /*0170*/  ISETP.NE.AND P0, PT, R0, RZ, PT ;  /* 0x000000ff0000720c */ /* 0x004fda0003f05270 */
[----:B------:R-:W-:Y:S05]  /*0180*/  @P0 BRA `(.L_x_2) ;  /* 0x0000006400000947 */ /* 0x000fea0003800000 */
[----:B------:R-:W-:Y:S01]  /*0190*/  MOV R0, 0x0 ;  /* 0x0000000000007802 */ /* 0x000fe20000000f00 */
[----:B------:R0:W-:Y:S01]  /*01a0*/  STL.U8 [R8+-0x31], R3 ;  /* 0xffffcf0308007387 */ /* 0x0001e20000100000 */
[----:B------:R-:W1:Y:S01]  /*01b0*/  LDCU.64 UR4, c[0x4][0x10] ;  /* 0x01000200ff0477ac */ /* 0x000e620008000a00 */
[----:B------:R-:W-:Y:S01]  /*01c0*/  CS2R R6, SRZ ;  /* 0x0000000000067805 */ /* 0x000fe2000001ff00 */
[----:B0-----:R0:W2:Y:S01]  /*01d0*/  LDC.64 R2, c[0x4][R0] ;  /* 0x0100000000027b82 */ /* 0x0010a20000000a00 */
[----:B-1----:R-:W-:Y:S02]  /*01e0*/  IMAD.U32 R4, RZ, RZ, UR4 ;  /* 0x00000004ff047e24 */ /* 0x002fe4000f8e00ff */
[----:B0-----:R-:W-:-:S07]  /*01f0*/  IMAD.U32 R5, RZ, RZ, UR5 ;  /* 0x00000005ff057e24 */ /* 0x001fce000f8e00ff */
[----:B------:R-:W-:-:S07]  /*0200*/  LEPC R20, `(.L_x_1) ;  /* 0x000000001014794e */ /* 0x000fce0000000000 */
[----:B--2---:R-:W-:Y:S05]  /*0210*/  CALL.ABS.NOINC R2 ;  /* 0x0000000002007343 */ /* 0x004fea0003c00000 */
.L_x_1:
[----:B------:R-:W0:Y:S02]  /*0220*/  LDC.64 R2, c[0x0][0x380] ;  /* 0x0000e000ff027b82 */ /* 0x000e240000000a00 */
[----:B0-----:R-:W2:Y:S02]  /*0230*/  LDG.E.U8 R2, desc[UR36][R2.64+0x1] ;  /* 0x0000012402027981 */ /* 0x001ea4000c1e1100 */
[----:B--2---:R-:W-:-:S13]  /*0240*/  ISETP.NE.AND P0, PT, R2, 0x2e, PT ;  /* 0x0000002e0200780c */ /* 0x004fda0003f05270 */
[----:B------:R-:W-:Y:S05]  /*0250*/  @!P0 BRA `(.L_x_3) ;  /* 0x00000000003c8947 */ /* 0x000fea0003800000 */
[----:B------:R-:W-:-:S05]  /*0260*/  PRMT R0, R2, 0x8880, RZ ;  /* 0x0000888002007816 */ /* 0x000fca00000000ff */
[----:B------:R-:W-:-:S05]  /*0270*/  IMAD.IADD R0, R1, 0x1, R0 ;  /* 0x0000000101007824 */ /* 0x000fca00078e0200 */
[----:B------:R-:W2:Y:S02]  /*0280*/  LDL.U8 R2, [R0+-0x31] ;  /* 0xffffcf0000027983 */ /* 0x000ea40000100000 */
[----:B--2---:R-:W-:-:S13]  /*0290*/  ISETP.NE.AND P0, PT, R2, RZ, PT ;  /* 0x000000ff0200720c */ /* 0x004fda0003f05270 */
[----:B------:R-:W-:Y:S05]  /*02a0*/  @P0 BRA `(.L_x_2) ;  /* 0x0000006000b80947 */ /* 0x000fea0003800000 */
[----:B------:R-:W-:Y:S01]  /*02b0*/  IMAD.MOV.U32 R2, RZ, RZ, 0x1 ;  /* 0x00000001ff027424 */ /* 0x000fe200078e00ff */
[----:B------:R-:W-:Y:S01]  /*02c0*/  MOV R3, 0x0 ;  /* 0x0000000000037802 */ /* 0x000fe20000000f00 */
[----:B------:R-:W0:Y:S01]  /*02d0*/  LDCU.64 UR4, c[0x4][0x10] ;  /* 0x01000200ff0477ac */ /* 0x000e220008000a00 */
[----:B------:R-:W-:Y:S02]  /*02e0*/  CS2R R6, SRZ ;  /* 0x0000000000067805 */ /* 0x000fe4000001ff00 */
[----:B------:R1:W2:Y:S01]  /*02f0*/  LDC.64 R8, c[0x4][R3] ;  /* 0x0100000003087b82 */ /* 0x0002a20000000a00 */
[----:B------:R1:W-:Y:S01]  /*0300*/  STL.U8 [R0+-0x31], R2 ;  /* 0xffffcf0200007387 */ /* 0x0003e20000100000 */
[----:B0-----:R-:W-:Y:S02]  /*0310*/  IMAD.U32 R4, RZ, RZ, UR4 ;  /* 0x00000004ff047e24 */ /* 0x001fe4000f8e00ff */
[----:B-1----:R-:W-:-:S07]  /*0320*/  IMAD.U32 R5, RZ, RZ, UR5 ;  /* 0x00000005ff057e24 */ /* 0x002fce000f8e00ff */
[----:B------:R-:W-:-:S07]  /*0330*/  LEPC R20, `(.L_x_3) ;  /* 0x000000001014794e */ /* 0x000fce0000000000 */
[----:B--2---:R-:W-:Y:S05]  /*0340*/  CALL.ABS.NOINC R8 ;  /* 0x0000000008007343 */ /* 0x004fea0003c00000 */
.L_x_3:
        /* <DEDUP_REMOVED lines=19> */
.L_x_4:
        /* <DEDUP_REMOVED lines=19> */
.L_x_5:
        /* <DEDUP_REMOVED lines=19> */
.L_x_6:
        /* <DEDUP_REMOVED lines=19> */
.L_x_7:
        /* <DEDUP_REMOVED lines=19> */
.L_x_8:
        /* <DEDUP_REMOVED lines=19> */
.L_x_9:
        /* <DEDUP_REMOVED lines=19> */
.L_x_10:
[----:B------:R-:W0:Y:S02]  /*0ba0*/  LDC.64 R2, c[0x0][0x380] ;  /* 0x0000e000ff027b82 */ /* 0x000e240000000a00 */
[----:B0-----:R-:W2:Y:S04]  /*0bb0*/  LDG.E.U8 R2, desc[UR36][R2.64+0x9] ;  /* 0x0000092402027981 */ /* 0x001ea8000c1e1100 */
        /* <DEDUP_REMOVED lines=10> */
[----:B0-----:R-:W-:Y:S05]  /*0c60*/  @!P0 BRA `(.L_x_11) ;  /* 0x00000000003c8947 */ /* 0x001fea0003800000 */
        /* <DEDUP_REMOVED lines=15> */
.L_x_11:
        /* <DEDUP_REMOVED lines=19> */
.L_x_12:
        /* <DEDUP_REMOVED lines=19> */
.L_x_13:
        /* <DEDUP_REMOVED lines=19> */
.L_x_14:
        /* <DEDUP_REMOVED lines=19> */
.L_x_15:
        /* <DEDUP_REMOVED lines=19> */
.L_x_16:
        /* <DEDUP_REMOVED lines=19> */
.L_x_17:
        /* <DEDUP_REMOVED lines=19> */
.L_x_18:
        /* <DEDUP_REMOVED lines=19> */
.L_x_19:
        /* <DEDUP_REMOVED lines=28> */
.L_x_20:
        /* <DEDUP_REMOVED lines=19> */
.L_x_21:
        /* <DEDUP_REMOVED lines=19> */
.L_x_22:
        /* <DEDUP_REMOVED lines=19> */
.L_x_23:
        /* <DEDUP_REMOVED lines=19> */
.L_x_24:
        /* <DEDUP_REMOVED lines=19> */
.L_x_25:
        /* <DEDUP_REMOVED lines=19> */
.L_x_26:
        /* <DEDUP_REMOVED lines=19> */
.L_x_27:
        /* <DEDUP_REMOVED lines=19> */
.L_x_28:
        /* <DEDUP_REMOVED lines=28> */
.L_x_29:
        /* <DEDUP_REMOVED lines=19> */
.L_x_30:
        /* <DEDUP_REMOVED lines=19> */
.L_x_31:
        /* <DEDUP_REMOVED lines=19> */
.L_x_32:
        /* <DEDUP_REMOVED lines=19> */
.L_x_33:
        /* <DEDUP_REMOVED lines=19> */
.L_x_34:
        /* <DEDUP_REMOVED lines=19> */
.L_x_35:
        /* <DEDUP_REMOVED lines=19> */
.L_x_36:
        /* <DEDUP_REMOVED lines=19> */
.L_x_37:
        /* <DEDUP_REMOVED lines=28> */
.L_x_38:
        /* <DEDUP_REMOVED lines=19> */
.L_x_39:
        /* <DEDUP_REMOVED lines=19> */
.L_x_40:
        /* <DEDUP_REMOVED lines=19> */
.L_x_41:
        /* <DEDUP_REMOVED lines=19> */
.L_x_42:
        /* <DEDUP_REMOVED lines=19> */
.L_x_43:
        /* <DEDUP_REMOVED lines=19> */
.L_x_44:
        /* <DEDUP_REMOVED lines=19> */
.L_x_45:
        /* <DEDUP_REMOVED lines=19> */
.L_x_46:
        /* <DEDUP_REMOVED lines=28> */
.L_x_47:
        /* <DEDUP_REMOVED lines=19> */
.L_x_48:
        /* <DEDUP_REMOVED lines=19> */
.L_x_49:
        /* <DEDUP_REMOVED lines=19> */
.L_x_50:
        /* <DEDUP_REMOVED lines=19> */
.L_x_51:
        /* <DEDUP_REMOVED lines=19> */
.L_x_52:
        /* <DEDUP_REMOVED lines=19> */
.L_x_53:
        /* <DEDUP_REMOVED lines=19> */
.L_x_54:
        /* <DEDUP_REMOVED lines=19> */
.L_x_55:
        /* <DEDUP_REMOVED lines=28> */
.L_x_56:
        /* <DEDUP_REMOVED lines=19> */
.L_x_57:
        /* <DEDUP_REMOVED lines=19> */
.L_x_58:
        /* <DEDUP_REMOVED lines=19> */
.L_x_59:
        /* <DEDUP_REMOVED lines=19> */
.L_x_60:
        /* <DEDUP_REMOVED lines=19> */
.L_x_61:
        /* <DEDUP_REMOVED lines=19> */
.L_x_62:
        /* <DEDUP_REMOVED lines=19> */
.L_x_63:
        /* <DEDUP_REMOVED lines=19> */
.L_x_64:
        /* <DEDUP_REMOVED lines=28> */
.L_x_65:
        /* <DEDUP_REMOVED lines=19> */
.L_x_66:
        /* <DEDUP_REMOVED lines=19> */
.L_x_67:
        /* <DEDUP_REMOVED lines=19> */
.L_x_68:
        /* <DEDUP_REMOVED lines=19> */
.L_x_69:
        /* <DEDUP_REMOVED lines=19> */
.L_x_70:
        /* <DEDUP_REMOVED lines=19> */
.L_x_71:
        /* <DEDUP_REMOVED lines=19> */
.L_x_72:
        /* <DEDUP_REMOVED lines=19> */
.L_x_73:
        /* <DEDUP_REMOVED lines=28> */
.L_x_74:
        /* <DEDUP_REMOVED lines=19> */
.L_x_75:
        /* <DEDUP_REMOVED lines=19> */
.L_x_76:
        /* <DEDUP_REMOVED lines=19> */
.L_x_77:
        /* <DEDUP_REMOVED lines=19> */
.L_x_78:
        /* <DEDUP_REMOVED lines=19> */
.L_x_79:
        /* <DEDUP_REMOVED lines=19> */
.L_x_80:
        /* <DEDUP_REMOVED lines=19> */
.L_x_81:
[----:B------:R-:W0:Y:S02]  /*6470*/  LDC.64 R2, c[0x0][0x380] ;  /* 0x0000e000ff027b82 */ /* 0x000e240000000a00 */
[----:B0-----:R-:W2:Y:S02]  /*6480*/  LDG.E.U8 R2, desc[UR36][R2.64+0x50] ;  /* 0x0000502402027981 */ /* 0x001ea4000c1e1100 */
[----:B--2---:R-:W-:-:S13]  /*6490*/  ISETP.NE.AND P0, PT, R2, 0x2e, PT ;  /* 0x0000002e0200780c */ /* 0x004fda0003f05270 */
[----:B------:R-:W-:Y:S05]  /*64a0*/  @!P0 EXIT ;  /* 0x000000000000894d */ /* 0x000fea0003800000 */
[----:B------:R-:W-:-:S05]  /*64b0*/  PRMT R0, R2, 0x8880, RZ ;  /* 0x0000888002007816 */ /* 0x000fca00000000ff */
[----:B------:R-:W-:-:S06]  /*64c0*/  IMAD.IADD R0, R1, 0x1, R0 ;  /* 0x0000000101007824 */ /* 0x000fcc00078e0200 */
[----:B------:R-:W2:Y:S02]  /*64d0*/  LDL.U8 R0, [R0+-0x31] ;  /* 0xffffcf0000007983 */ /* 0x000ea40000100000 */
[----:B--2---:R-:W-:-:S13]  /*64e0*/  ISETP.NE.AND P0, PT, R0, RZ, PT ;  /* 0x000000ff0000720c */ /* 0x004fda0003f05270 */
[----:B------:R-:W-:Y:S05]  /*64f0*/  @P0 BRA `(.L_x_2) ;  /* 0x0000000000240947 */ /* 0x000fea0003800000 */
[----:B------:R-:W-:Y:S01]  /*6500*/  MOV R0, 0x0 ;  /* 0x0000000000007802 */ /* 0x000fe20000000f00 */
[----:B------:R-:W0:Y:S01]  /*6510*/  LDCU.64 UR4, c[0x4][0x10] ;  /* 0x01000200ff0477ac */ /* 0x000e220008000a00 */
[----:B------:R-:W-:Y:S02]  /*6520*/  CS2R R6, SRZ ;  /* 0x0000000000067805 */ /* 0x000fe4000001ff00 */
[----:B------:R1:W2:Y:S01]  /*6530*/  LDC.64 R2, c[0x4][R0] ;  /* 0x0100000000027b82 */ /* 0x0002a20000000a00 */
[----:B0-----:R-:W-:Y:S02]  /*6540*/  IMAD.U32 R4, RZ, RZ, UR4 ;  /* 0x00000004ff047e24 */ /* 0x001fe4000f8e00ff */
[----:B-1----:R-:W-:-:S07]  /*6550*/  IMAD.U32 R5, RZ, RZ, UR5 ;  /* 0x00000005ff057e24 */ /* 0x002fce000f8e00ff */
[----:B------:R-:W-:-:S07]  /*6560*/  LEPC R20, `(.L_x_82) ;  /* 0x000000001014794e */ /* 0x000fce0000000000 */
[----:B--2---:R-:W-:Y:S05]  /*6570*/  CALL.ABS.NOINC R2 ;  /* 0x0000000002007343 */ /* 0x004fea0003c00000 */
.L_x_82:
[----:B------:R-:W-:Y:S05]  /*6580*/  EXIT ;  /* 0x000000000000794d */ /* 0x000fea0003800000 */
.L_x_2:
[----:B------:R-:W-:Y:S05]  /*6590*/  BSYNC.RECONVERGENT B6 ;  /* 0x0000000000067941 */ /* 0x000fea0003800200 */
.L_x_0:
[----:B------:R-:W0:Y:S01]  /*65a0*/  LDC.64 R2, c[0x0][0x388] ;  /* 0x0000e200ff027b82 */ /* 0x000e220000000a00 */
[----:B------:R-:W-:Y:S01]  /*65b0*/  MOV R0, 0x0 ;  /* 0x0000000000007802 */ /* 0x000fe20000000f00 */
[----:B------:R-:W1:Y:S01]  /*65c0*/  LDCU.64 UR4, c[0x4][0x8] ;  /* 0x01000100ff0477ac */ /* 0x000e620008000a00 */
[----:B------:R-:W-:-:S05]  /*65d0*/  CS2R R6, SRZ ;  /* 0x0000000000067805 */ /* 0x000fca000001ff00 */
[----:B------:R2:W3:Y:S01]  /*65e0*/  LDC.64 R8, c[0x4][R0] ;  /* 0x0100000000087b82 */ /* 0x0004e20000000a00 */
[----:B-1----:R-:W-:Y:S02]  /*65f0*/  IMAD.U32 R4, RZ, RZ, UR4 ;  /* 0x00000004ff047e24 */ /* 0x002fe4000f8e00ff */
[----:B------:R-:W-:Y:S01]  /*6600*/  IMAD.U32 R5, RZ, RZ, UR5 ;  /* 0x00000005ff057e24 */ /* 0x000fe2000f8e00ff */
[----:B0-----:R2:W-:Y:S06]  /*6610*/  STG.E.U8 desc[UR36][R2.64], RZ ;  /* 0x000000ff02007986 */ /* 0x0015ec000c101124 */
[----:B------:R-:W-:-:S07]  /*6620*/  LEPC R20, `(.L_x_83) ;  /* 0x000000001014794e */ /* 0x000fce0000000000 */
[----:B--23--:R-:W-:Y:S05]  /*6630*/  CALL.ABS.NOINC R8 ;  /* 0x0000000008007343 */ /* 0x00cfea0003c00000 */
.L_x_83:
[----:B------:R-:W-:Y:S05]  /*6640*/  EXIT ;  /* 0x000000000000794d */ /* 0x000fea0003800000 */
.L_x_84:
[----:B------:R-:W-:-:S00]  /*6650*/  BRA `(.L_x_84) ;  /* 0xfffffffc00fc7947 */ /* 0x000fc0000383ffff */
[----:B------:R-:W-:-:S00]  /*6660*/  NOP ;  /* 0x0000000000007918 */ /* 0x000fc00000000000 */
        /* <DEDUP_REMOVED lines=9> */
.L_x_87:


//--------------------- .text._Z14chequeoGeneralPcPb --------------------------
	.section	.text._Z14chequeoGeneralPcPb,"ax",@progbits
	.align	128
        .global         _Z14chequeoGeneralPcPb
        .type           _Z14chequeoGeneralPcPb,@function
        .size           _Z14chequeoGeneralPcPb,(.L_x_88 - _Z14chequeoGeneralPcPb)
        .other          _Z14chequeoGeneralPcPb,@"STO_CUDA_ENTRY STV_DEFAULT"
_Z14chequeoGeneralPcPb:
.text._Z14chequeoGeneralPcPb:
[----:B------:R-:W-:Y:S01]  /*0000*/  LDC R1, c[0x0][0x37c] ;  /* 0x0000df00ff017b82 */ /* 0x000fe20000000800 */
[----:B------:R-:W0:Y:S07]  /*0010*/  S2R R4, SR_TID.X ;  /* 0x0000000000047919 */ /* 0x000e2e0000002100 */
[----:B------:R-:W0:Y:S01]  /*0020*/  S2UR UR6, SR_CTAID.X ;  /* 0x00000000000679c3 */ /* 0x000e220000002500 */
[----:B------:R-:W1:Y:S01]  /*0030*/  LDCU.64 UR4, c[0x0][0x358] ;  /* 0x00006b00ff0477ac */ /* 0x000e620008000a00 */
[----:B------:R-:W-:-:S06]  /*0040*/  IMAD.MOV.U32 R0, RZ, RZ, 0x1 ;  /* 0x00000001ff007424 */ /* 0x000fcc00078e00ff */
[----:B------:R-:W1:Y:S01]  /*0050*/  LDC.64 R2, c[0x0][0x388] ;  /* 0x0000e200ff027b82 */ /* 0x000e620000000a00 */
[----:B0-----:R-:W-:Y:S01]  /*0060*/  LOP3.LUT P0, RZ, R4, UR6, RZ, 0xfc, !PT ;  /* 0x0000000604ff7c12 */ /* 0x001fe2000f80fcff */
[----:B-1----:R0:W-:-:S12]  /*0070*/  STG.E.U8 desc[UR4][R2.64], R0 ;  /* 0x0000000002007986 */ /* 0x0021d8000c101104 */
[----:B------:R-:W-:Y:S05]  /*0080*/  @P0 EXIT ;  /* 0x000000000000094d */ /* 0x000fea0003800000 */
[----:B------:R-:W0:Y:S02]  /*0090*/  LDC.64 R4, c[0x0][0x380] ;  /* 0x0000e000ff047b82 */ /* 0x000e240000000a00 */
[----:B0-----:R-:W2:Y:S02]  /*00a0*/  LDG.E.U8 R0, desc[UR4][R4.64] ;  /* 0x0000000404007981 */ /* 0x001ea4000c1e1100 */
[----:B--2---:R-:W-:-:S13]  /*00b0*/  ISETP.NE.AND P0, PT, R0, RZ, PT ;  /* 0x000000ff0000720c */ /* 0x004fda0003f05270 */
[----:B------:R-:W-:Y:S05]  /*00c0*/  @!P0 BRA `(.L_x_85) ;  /* 0x0000000c00c08947 */ /* 0x000fea0003800000 */
[----:B------:R-:W2:Y:S02]  /*00d0*/  LDG.E.U8 R0, desc[UR4][R4.64+0x1] ;  /* 0x0000010404007981 */ /* 0x000ea4000c1e1100 */
        /* <DEDUP_REMOVED lines=238> */
[----:B------:R-:W-:Y:S05]  /*0fc0*/  @P0 EXIT ;  /* 0x000000000000094d */ /* 0x000fea0003800000 */
.L_x_85:
[----:B------:R-:W-:Y:S01]  /*0fd0*/  STG.E.U8 desc[UR4][R2.64], RZ ;  /* 0x000000ff02007986 */ /* 0x000fe2000c101104 */
[----:B------:R-:W-:Y:S05]  /*0fe0*/  EXIT ;  /* 0x000000000000794d */ /* 0x000fea0003800000 */
.L_x_86:
        /* <DEDUP_REMOVED lines=9> */
.L_x_88:


//--------------------- .nv.global.init           --------------------------
	.section	.nv.global.init,"aw",@progbits
.nv.global.init:
	.type		$str,@object
	.size		$str,($str$1 - $str)
$str:
        /*0000*/ 	.byte	0x6e, 0x6f, 0x20, 0x65, 0x73, 0x20, 0x76, 0x61, 0x6c, 0x69, 0x64, 0x6f, 0x2c, 0x20, 0x70, 0x66
        /*0010*/ 	.byte	0x66, 0x0a, 0x00
	.type		$str$1,@object
	.size		$str$1,(.L_1 - $str$1)
$str$1:
        /*0013*/ 	.byte	0x74, 0x6f, 0x64, 0x6f, 0x20, 0x62, 0x69, 0x65, 0x6e, 0x20, 0x70, 0x6f, 0x72, 0x20, 0x61, 0x68
        /*0023*/ 	.byte	0x6f, 0x72, 0x61, 0x0a, 0x00
.L_1:


//--------------------- .nv.shared.reserved.0     --------------------------
	.section	.nv.shared.reserved.0,"aw",@nobits
	.weak		__nv_reservedSMEM_offset_0_alias
	.size		__nv_reservedSMEM_offset_0_alias, 0, 64
	.other		__nv_reservedSMEM_offset_0_alias,@"STO_CUDA_RESERVED_SHARED STV_DEFAULT"
__nv_reservedSMEM_offset_0_alias:
	.zero		0
	.zero		64


//--------------------- .nv.constant0._Z12chequeoFilasPcPb --------------------------
	.section	.nv.constant0._Z12chequeoFilasPcPb,"a",@progbits
	.sectionflags	@""
	.align	4
.nv.constant0._Z12chequeoFilasPcPb:
	.zero		912


//--------------------- .nv.constant0._Z14chequeoGeneralPcPb --------------------------
	.section	.nv.constant0._Z14chequeoGeneralPcPb,"a",@progbits
	.sectionflags	@""
	.align	4
.nv.constant0._Z14chequeoGeneralPcPb:
	.zero		912


//--------------------- SYMBOLS --------------------------

	.type		.nv.reservedSmem.offset0,@object
	.size		.nv.reservedSmem.offset0,0x4
	.type		vprintf,@function
